def gluon_wgmma(
    a_ptr,
    b_ptr,
    c_ptr,
    M,
    N,
    K,
    stride_am,
    stride_bk,
    stride_cm,
    BLOCK_M: gl.constexpr,
    BLOCK_N: gl.constexpr,
    BLOCK_K: gl.constexpr,
    DTYPE: gl.constexpr,
    A_LAYOUT: gl.constexpr,
    B_LAYOUT: gl.constexpr,
    C_LAYOUT: gl.constexpr,
    B_SHAPE: gl.constexpr,
    TRANS_B: gl.constexpr,
    NUM_BUFFERS: gl.constexpr,
    NUM_WARPS: gl.constexpr,
):
    a_desc = tma.make_tensor_descriptor(
        a_ptr, [M, K], [stride_am, 1], [BLOCK_M, BLOCK_K], A_LAYOUT
    )
    b_desc = tma.make_tensor_descriptor(
        b_ptr,
        [N, K] if TRANS_B else [K, N],
        [stride_bk, 1],
        B_SHAPE,
        B_LAYOUT,
    )
    c_desc = tma.make_tensor_descriptor(
        c_ptr, [M, N], [stride_cm, 1], [BLOCK_M, BLOCK_N], C_LAYOUT
    )

    a_bufs = gl.allocate_shared_memory(
        DTYPE, [NUM_BUFFERS, BLOCK_M, BLOCK_K], A_LAYOUT
    )
    b_bufs = gl.allocate_shared_memory(DTYPE, [NUM_BUFFERS] + B_SHAPE, B_LAYOUT)

    pid_m = gl.program_id(0)
    pid_n = gl.program_id(1)
    off_m = pid_m * BLOCK_M
    off_n = pid_n * BLOCK_N

    mma_layout: gl.constexpr = pick_wgmma_layout(DTYPE, BLOCK_M, BLOCK_N, NUM_WARPS)
    acc = warpgroup_mma_init(
        gl.zeros((BLOCK_M, BLOCK_N), dtype=gl.float32, layout=mma_layout)
    )

    bars = gl.allocate_shared_memory(
        gl.int64, [NUM_BUFFERS, 1], mbarrier.MBarrierLayout()
    )
    for i in gl.static_range(NUM_BUFFERS):
        mbarrier.init(bars.index(i), count=1)
    idx = 0
    phase = 0

    for k in range(0, K, BLOCK_K):
        a = a_bufs.index(idx)
        b = b_bufs.index(idx)
        bar = bars.index(idx)
        mbarrier.expect(bar, a_desc.block_type.nbytes + b_desc.block_type.nbytes)
        tma.async_copy_global_to_shared(a_desc, [off_m, k], bar, a)
        tma.async_copy_global_to_shared(
            b_desc, [off_n, k] if TRANS_B else [k, off_n], bar, b
        )
        mbarrier.wait(bar, phase=phase)

        if TRANS_B:
            b = b.permute((1, 0))
        acc = warpgroup_mma_wait(num_outstanding=0, deps=(acc,))
        acc = warpgroup_mma(a, b, acc, is_async=True)

        idx += 1
        if idx == NUM_BUFFERS:
            idx = 0
            phase ^= 1

    acc = warpgroup_mma_wait(num_outstanding=0, deps=(acc,))
    for i in gl.static_range(NUM_BUFFERS):
        mbarrier.invalidate(bars.index(i))

    c_smem = gl.allocate_shared_memory(DTYPE, [BLOCK_M, BLOCK_N], C_LAYOUT)
    c_smem.store(acc.to(DTYPE))
    fence_async_shared()
    tma.async_copy_shared_to_global(c_desc, [off_m, off_n], c_smem)
    tma.store_wait(pendings=0)

# config = {"BLOCK_K": 64, "BLOCK_M": 128, "BLOCK_N": 64, "arch": "sm_90", "dtype": "bf16", "num_buffers": 4, "num_warps": 4, "trans_b": 0}
# arch = sm_90


// ===== COMPILED SASS (sm_90a) =====

	.target	sm_90a

	.elftype	@"ET_EXEC"


//--------------------- .note.nv.tkinfo           --------------------------
	.section	.note.nv.tkinfo,"",@"SHT_NOTE"
	.sectionflags	@"SHF_NOTE_NV_TKINFO"
	.tkinfo
        /*0018*/ 	.word	0x00000002
        /*0030*/ 	.string	""
        /*0030*/ 	.string	"ptxas"
        /*0030*/ 	.string	"Cuda compilation tools, release 13.0, V13.0.88"
        /*0030*/ 	.string	"Build cuda_13.0.r13.0/compiler.36424714_0"
        /*0030*/ 	.string	"-v  -suppress-debug-info  -lineinfo  -arch sm_90a "



//--------------------- .note.nv.cuinfo           --------------------------
	.section	.note.nv.cuinfo,"",@"SHT_NOTE"
	.sectionflags	@"SHF_NOTE_NV_CUINFO"
        /*0018*/ 	.short	0x0002
        /*001a*/ 	.short	0x005a
        /*001c*/ 	.short	0x0082
	.zero		2


//--------------------- .nv.info                  --------------------------
	.section	.nv.info,"",@"SHT_CUDA_INFO"
	.align	4


	//----- nvinfo : EIATTR_REGCOUNT
	.align		4
        /*0000*/ 	.byte	0x04, 0x2f
        /*0002*/ 	.short	(.L_1 - .L_0)
	.align		4
.L_0:
        /*0004*/ 	.word	index@(gluon_wgmma)
        /*0008*/ 	.word	0x0000005a


	//----- nvinfo : EIATTR_FRAME_SIZE
	.align		4
.L_1:
        /*000c*/ 	.byte	0x04, 0x11
        /*000e*/ 	.short	(.L_3 - .L_2)
	.align		4
.L_2:
        /*0010*/ 	.word	index@(gluon_wgmma)
        /*0014*/ 	.word	0x00000000


	//----- nvinfo : EIATTR_MIN_STACK_SIZE
	.align		4
.L_3:
        /*0018*/ 	.byte	0x04, 0x12
        /*001a*/ 	.short	(.L_5 - .L_4)
	.align		4
.L_4:
        /*001c*/ 	.word	index@(gluon_wgmma)
        /*0020*/ 	.word	0x00000000
.L_5:


//--------------------- .nv.compat                --------------------------
	.section	.nv.compat,"",@"SHT_CUDA_COMPAT_INFO"
	.align	4
        /*0000*/ 	.byte	0x02, 0x09, 0x01, 0x00, 0x02, 0x02, 0x04, 0x00, 0x02, 0x05, 0x05, 0x00, 0x03, 0x07, 0x01, 0x01
        /*0010*/ 	.byte	0x02, 0x03, 0x03, 0x00, 0x02, 0x06, 0x01, 0x00, 0x04, 0x0b, 0x08, 0x00, 0x00, 0x00, 0x00, 0x00
        /*0020*/ 	.byte	0x00, 0x00, 0x00, 0x00


//--------------------- .nv.info.gluon_wgmma      --------------------------
	.section	.nv.info.gluon_wgmma,"",@"SHT_CUDA_INFO"
	.sectionflags	@""
	.align	4


	//----- nvinfo : EIATTR_CUDA_API_VERSION
	.align		4
        /*0000*/ 	.byte	0x04, 0x37
        /*0002*/ 	.short	(.L_7 - .L_6)
.L_6:
        /*0004*/ 	.word	0x00000082


	//----- nvinfo : EIATTR_KPARAM_INFO
	.align		4
.L_7:
        /*0008*/ 	.byte	0x04, 0x17
        /*000a*/ 	.short	(.L_9 - .L_8)
.L_8:
        /*000c*/ 	.word	0x00000000
        /*0010*/ 	.short	0x000a
        /*0012*/ 	.short	0x0048
        /*0014*/ 	.byte	0x00, 0xf4, 0x21, 0x00


	//----- nvinfo : EIATTR_KPARAM_INFO
	.align		4
.L_9:
        /*0018*/ 	.byte	0x04, 0x17
        /*001a*/ 	.short	(.L_11 - .L_10)
.L_10:
        /*001c*/ 	.word	0x00000000
        /*0020*/ 	.short	0x0009
        /*0022*/ 	.short	0x0040
        /*0024*/ 	.byte	0x00, 0xf4, 0x21, 0x00


	//----- nvinfo : EIATTR_KPARAM_INFO
	.align		4
.L_11:
        /*0028*/ 	.byte	0x04, 0x17
        /*002a*/ 	.short	(.L_13 - .L_12)
.L_12:
        /*002c*/ 	.word	0x00000000
        /*0030*/ 	.short	0x0008
        /*0032*/ 	.short	0x0038
        /*0034*/ 	.byte	0x00, 0xf0, 0x21, 0x00


	//----- nvinfo : EIATTR_KPARAM_INFO
	.align		4
.L_13:
        /*0038*/ 	.byte	0x04, 0x17
        /*003a*/ 	.short	(.L_15 - .L_14)
.L_14:
        /*003c*/ 	.word	0x00000000
        /*0040*/ 	.short	0x0007
        /*0042*/ 	.short	0x0030
        /*0044*/ 	.byte	0x00, 0xf0, 0x21, 0x00


	//----- nvinfo : EIATTR_KPARAM_INFO
	.align		4
.L_15:
        /*0048*/ 	.byte	0x04, 0x17
        /*004a*/ 	.short	(.L_17 - .L_16)
.L_16:
        /*004c*/ 	.word	0x00000000
        /*0050*/ 	.short	0x0006
        /*0052*/ 	.short	0x0028
        /*0054*/ 	.byte	0x00, 0xf0, 0x21, 0x00


	//----- nvinfo : EIATTR_KPARAM_INFO
	.align		4
.L_17:
        /*0058*/ 	.byte	0x04, 0x17
        /*005a*/ 	.short	(.L_19 - .L_18)
.L_18:
        /*005c*/ 	.word	0x00000000
        /*0060*/ 	.short	0x0005
        /*0062*/ 	.short	0x0020
        /*0064*/ 	.byte	0x00, 0xf0, 0x11, 0x00


	//----- nvinfo : EIATTR_KPARAM_INFO
	.align		4
.L_19:
        /*0068*/ 	.byte	0x04, 0x17
        /*006a*/ 	.short	(.L_21 - .L_20)
.L_20:
        /*006c*/ 	.word	0x00000000
        /*0070*/ 	.short	0x0004
        /*0072*/ 	.short	0x001c
        /*0074*/ 	.byte	0x00, 0xf0, 0x11, 0x00


	//----- nvinfo : EIATTR_KPARAM_INFO
	.align		4
.L_21:
        /*0078*/ 	.byte	0x04, 0x17
        /*007a*/ 	.short	(.L_23 - .L_22)
.L_22:
        /*007c*/ 	.word	0x00000000
        /*0080*/ 	.short	0x0003
        /*0082*/ 	.short	0x0018
        /*0084*/ 	.byte	0x00, 0xf0, 0x11, 0x00


	//----- nvinfo : EIATTR_KPARAM_INFO
	.align		4
.L_23:
        /*0088*/ 	.byte	0x04, 0x17
        /*008a*/ 	.short	(.L_25 - .L_24)
.L_24:
        /*008c*/ 	.word	0x00000000
        /*0090*/ 	.short	0x0002
        /*0092*/ 	.short	0x0010
        /*0094*/ 	.byte	0x00, 0xf4, 0x21, 0x00


	//----- nvinfo : EIATTR_KPARAM_INFO
	.align		4
.L_25:
        /*0098*/ 	.byte	0x04, 0x17
        /*009a*/ 	.short	(.L_27 - .L_26)
.L_26:
        /*009c*/ 	.word	0x00000000
        /*00a0*/ 	.short	0x0001
        /*00a2*/ 	.short	0x0008
        /*00a4*/ 	.byte	0x00, 0xf4, 0x21, 0x00


	//----- nvinfo : EIATTR_KPARAM_INFO
	.align		4
.L_27:
        /*00a8*/ 	.byte	0x04, 0x17
        /*00aa*/ 	.short	(.L_29 - .L_28)
.L_28:
        /*00ac*/ 	.word	0x00000000
        /*00b0*/ 	.short	0x0000
        /*00b2*/ 	.short	0x0000
        /*00b4*/ 	.byte	0x00, 0xf4, 0x21, 0x00


	//----- nvinfo : EIATTR_SPARSE_MMA_MASK
	.align		4
.L_29:
        /*00b8*/ 	.byte	0x03, 0x50
        /*00ba*/ 	.short	0x0000


	//----- nvinfo : EIATTR_MAXREG_COUNT
	.align		4
        /*00bc*/ 	.byte	0x03, 0x1b
        /*00be*/ 	.short	0x00ff


	//----- nvinfo : EIATTR_NUM_BARRIERS
	.align		4
        /*00c0*/ 	.byte	0x02, 0x4c
        /*00c2*/ 	.byte	0x01
	.zero		1


	//----- nvinfo : EIATTR_MERCURY_ISA_VERSION
	.align		4
        /*00c4*/ 	.byte	0x03, 0x5f
        /*00c6*/ 	.short	0x0101


	//----- nvinfo : EIATTR_INT_WARP_WIDE_INSTR_OFFSETS
	.align		4
        /*00c8*/ 	.byte	0x04, 0x31
        /*00ca*/ 	.short	(.L_31 - .L_30)


	//   ....[0]....
.L_30:
        /*00cc*/ 	.word	0x00001440


	//   ....[1]....
        /*00d0*/ 	.word	0x00001460


	//   ....[2]....
        /*00d4*/ 	.word	0x00001470


	//   ....[3]....
        /*00d8*/ 	.word	0x00001480


	//   ....[4]....
        /*00dc*/ 	.word	0x00001590


	//   ....[5]....
        /*00e0*/ 	.word	0x00001940


	//   ....[6]....
        /*00e4*/ 	.word	0x00001950


	//   ....[7]....
        /*00e8*/ 	.word	0x000019c0


	//   ....[8]....
        /*00ec*/ 	.word	0x000019d0


	//   ....[9]....
        /*00f0*/ 	.word	0x00001ef0


	//   ....[10]....
        /*00f4*/ 	.word	0x00001f10


	//----- nvinfo : EIATTR_COOP_GROUP_MASK_REGIDS
	.align		4
.L_31:
        /*00f8*/ 	.byte	0x04, 0x29
        /*00fa*/ 	.short	(.L_33 - .L_32)


	//   ....[0]....
.L_32:
        /*00fc*/ 	.word	0xffffffff


	//   ....[1]....
        /*0100*/ 	.word	0xffffffff


	//   ....[2]....
        /*0104*/ 	.word	0xffffffff


	//----- nvinfo : EIATTR_COOP_GROUP_INSTR_OFFSETS
	.align		4
.L_33:
        /*0108*/ 	.byte	0x04, 0x28
        /*010a*/ 	.short	(.L_35 - .L_34)


	//   ....[0]....
.L_34:
        /*010c*/ 	.word	0x00000150


	//   ....[1]....
        /*0110*/ 	.word	0x00000720


	//   ....[2]....
        /*0114*/ 	.word	0x00000cd0


	//----- nvinfo : EIATTR_MBARRIER_INSTR_OFFSETS
	.align		4
.L_35:
        /*0118*/ 	.byte	0x04, 0x39
        /*011a*/ 	.short	(.L_37 - .L_36)


	//   ....[0]....
.L_36:
        /*011c*/ 	.word	0x000015e0
        /*0120*/ 	.word	0x000000ff
        /*0124*/ 	.word	0x00018000
        /*0128*/ 	.short	0x0100
        /*012a*/ 	.byte	0x14
	.zero		1


	//   ....[1]....
        /*012c*/ 	.word	0x00001600
        /*0130*/ 	.word	0x000000ff
        /*0134*/ 	.word	0x00018008
        /*0138*/ 	.short	0x0100
        /*013a*/ 	.byte	0x14
	.zero		1


	//   ....[2]....
        /*013c*/ 	.word	0x00001630
        /*0140*/ 	.word	0x000000ff
        /*0144*/ 	.word	0x00018010
        /*0148*/ 	.short	0x0100
        /*014a*/ 	.byte	0x14
	.zero		1


	//   ....[3]....
        /*014c*/ 	.word	0x00001650
        /*0150*/ 	.word	0x000000ff
        /*0154*/ 	.word	0x00018018
        /*0158*/ 	.short	0x0100
        /*015a*/ 	.byte	0x14
	.zero		1


	//   ....[4]....
        /*015c*/ 	.word	0x00001a80
        /*0160*/ 	.word	0x000000ff
        /*0164*/ 	.word	0x00018000
        /*0168*/ 	.short	0x010a
        /*016a*/ 	.byte	0x12
	.zero		1


	//   ....[5]....
        /*016c*/ 	.word	0x00001e50
        /*0170*/ 	.word	0x000000ff
        /*0174*/ 	.word	0x00018000
        /*0178*/ 	.short	0x0108
        /*017a*/ 	.byte	0x14
	.zero		1


	//   ....[6]....
        /*017c*/ 	.word	0x00001fb0
        /*0180*/ 	.word	0x000000ff
        /*0184*/ 	.word	0x00018008
        /*0188*/ 	.short	0x0108
        /*018a*/ 	.byte	0x14
	.zero		1


	//   ....[7]....
        /*018c*/ 	.word	0x00002090
        /*0190*/ 	.word	0x000000ff
        /*0194*/ 	.word	0x00018010
        /*0198*/ 	.short	0x0108
        /*019a*/ 	.byte	0x14
	.zero		1


	//   ....[8]....
        /*019c*/ 	.word	0x00002110
        /*01a0*/ 	.word	0x000000ff
        /*01a4*/ 	.word	0x00018018
        /*01a8*/ 	.short	0x0108
        /*01aa*/ 	.byte	0x14
	.zero		1


	//   ....[9]....
        /*01ac*/ 	.word	0x00002220
        /*01b0*/ 	.word	0x000000ff
        /*01b4*/ 	.word	0x00018000
        /*01b8*/ 	.short	0x010a
        /*01ba*/ 	.byte	0x12
	.zero		1


	//----- nvinfo : EIATTR_NUM_MBARRIERS
	.align		4
.L_37:
        /*01bc*/ 	.byte	0x03, 0x38
        /*01be*/ 	.short	0x0004


	//----- nvinfo : EIATTR_EXIT_INSTR_OFFSETS
	.align		4
        /*01c0*/ 	.byte	0x04, 0x1c
        /*01c2*/ 	.short	(.L_39 - .L_38)


	//   ....[0]....
.L_38:
        /*01c4*/ 	.word	0x00002210


	//----- nvinfo : EIATTR_REQNTID
	.align		4
.L_39:
        /*01c8*/ 	.byte	0x04, 0x10
        /*01ca*/ 	.short	(.L_41 - .L_40)
.L_40:
        /*01cc*/ 	.word	0x00000080
        /*01d0*/ 	.word	0x00000001
        /*01d4*/ 	.word	0x00000001


	//----- nvinfo : EIATTR_CRS_STACK_SIZE
	.align		4
.L_41:
        /*01d8*/ 	.byte	0x04, 0x1e
        /*01da*/ 	.short	(.L_43 - .L_42)
.L_42:
        /*01dc*/ 	.word	0x00000000


	//----- nvinfo : EIATTR_CBANK_PARAM_SIZE
	.align		4
.L_43:
        /*01e0*/ 	.byte	0x03, 0x19
        /*01e2*/ 	.short	0x0050


	//----- nvinfo : EIATTR_PARAM_CBANK
	.align		4
        /*01e4*/ 	.byte	0x04, 0x0a
        /*01e6*/ 	.short	(.L_45 - .L_44)
	.align		4
.L_44:
        /*01e8*/ 	.word	index@(.nv.constant0.gluon_wgmma)
        /*01ec*/ 	.short	0x0210
        /*01ee*/ 	.short	0x0050


	//----- nvinfo : EIATTR_SW_WAR
	.align		4
.L_45:
        /*01f0*/ 	.byte	0x04, 0x36
        /*01f2*/ 	.short	(.L_47 - .L_46)
.L_46:
        /*01f4*/ 	.word	0x00000008
.L_47:


//--------------------- .nv.callgraph             --------------------------
	.section	.nv.callgraph,"",@"SHT_CUDA_CALLGRAPH"
	.align	4
	.sectionentsize	8
	.align		4
        /*0000*/ 	.word	0x00000000
	.align		4
        /*0004*/ 	.word	0xffffffff
	.align		4
        /*0008*/ 	.word	0x00000000
	.align		4
        /*000c*/ 	.word	0xfffffffe
	.align		4
        /*0010*/ 	.word	0x00000000
	.align		4
        /*0014*/ 	.word	0xfffffffd
	.align		4
        /*0018*/ 	.word	0x00000000
	.align		4
        /*001c*/ 	.word	0xfffffffc


//--------------------- .text.gluon_wgmma         --------------------------
	.section	.text.gluon_wgmma,"ax",@progbits
	.align	128
        .global         gluon_wgmma
        .type           gluon_wgmma,@function
        .size           gluon_wgmma,(.L_x_52 - gluon_wgmma)
        .other          gluon_wgmma,@"STO_CUDA_ENTRY STV_DEFAULT"
gluon_wgmma:
.text.gluon_wgmma:
[----:B------:R-:W-:Y:S01]  /*0000*/  LDC R1, c[0x0][0x28] ;  /* 0x00000a00ff017b82 */ /* 0x000fe20000000800 */
[----:B------:R-:W1:Y:S07]  /*0010*/  S2R R0, SR_TID.X ;  /* 0x0000000000007919 */ /* 0x000e6e0000002100 */
[----:B------:R-:W2:Y:S01]  /*0020*/  S2UR UR4, SR_CgaCtaId ;  /* 0x00000000000479c3 */ /* 0x000ea20000008800 */
[----:B------:R-:W-:Y:S01]  /*0030*/  UMOV UR20, 0x400 ;  /* 0x0000040000147882 */ /* 0x000fe20000000000 */
[----:B------:R-:W-:Y:S01]  /*0040*/  ULDC UR6, c[0x0][0xc] ;  /* 0x0000030000067ab9 */ /* 0x000fe20000000800 */
[----:B------:R-:W-:Y:S01]  /*0050*/  ULDC.64 UR32, c[0x0][0x250] ;  /* 0x0000940000207ab9 */ /* 0x000fe20000000a00 */
[----:B------:R-:W-:Y:S04]  /*0060*/  BSSY B0, `(.L_x_0) ;  /* 0x000001f000007945 */ /* 0x000fe80003800000 */
[----:B------:R-:W3:Y:S08]  /*0070*/  LDC R3, c[0x0][0x228] ;  /* 0x00008a00ff037b82 */ /* 0x000ef00000000800 */
[----:B------:R-:W4:Y:S08]  /*0080*/  LDC R10, c[0x0][0x230] ;  /* 0x00008c00ff0a7b82 */ /* 0x000f300000000800 */
[----:B------:R-:W-:Y:S01]  /*0090*/  S2UR UR23, SR_CTAID.Y ;  /* 0x00000000001779c3 */ /* 0x000fe20000002600 */
[----:B--2---:R-:W-:-:S03]  /*00a0*/  ULEA UR20, UR4, UR20, 0x18 ;  /* 0x0000001404147291 */ /* 0x004fc6000f8ec03f */
[----:B------:R-:W-:Y:S01]  /*00b0*/  ULDC UR4, c[0x0][0x10] ;  /* 0x0000040000047ab9 */ /* 0x000fe20000000800 */
[----:B-1----:R-:W-:-:S03]  /*00c0*/  LOP3.LUT R2, R0, 0x7f, RZ, 0xc0, !PT ;  /* 0x0000007f00027812 */ /* 0x002fc600078ec0ff */
[----:B------:R-:W1:Y:S01]  /*00d0*/  S2UR UR5, SR_CTAID.Z ;  /* 0x00000000000579c3 */ /* 0x000e620000002700 */
[----:B---3--:R-:W-:Y:S01]  /*00e0*/  VIADD R3, R3, 0xffffffff ;  /* 0xffffffff03037836 */ /* 0x008fe20000000000 */
[C---:B------:R-:W-:Y:S02]  /*00f0*/  ISETP.GE.U32.AND P0, PT, R2.reuse, 0x20, PT ;  /* 0x000000200200780c */ /* 0x040fe40003f06070 */
[C---:B------:R-:W-:Y:S02]  /*0100*/  ISETP.NE.U32.AND P2, PT, R2.reuse, RZ, PT ;  /* 0x000000ff0200720c */ /* 0x040fe40003f45070 */
[----:B------:R-:W-:Y:S02]  /*0110*/  LEA R11, R2, UR20, 0x2 ;  /* 0x00000014020b7c11 */ /* 0x000fe4000f8e10ff */
[----:B------:R-:W2:Y:S01]  /*0120*/  S2UR UR34, SR_CTAID.X ;  /* 0x00000000002279c3 */ /* 0x000ea20000002500 */
[----:B----4-:R-:W-:-:S06]  /*0130*/  VIADD R12, R10, 0xffffffff ;  /* 0xffffffff0a0c7836 */ /* 0x010fcc0000000000 */
[----:B------:R3:W-:Y:S01]  /*0140*/  @!P0 STS [R11], RZ ;  /* 0x000000ff0b008388 */ /* 0x0007e20000000800 */
[----:B------:R-:W-:-:S03]  /*0150*/  NOP ;  /* 0x0000000000007918 */ /* 0x000fc60000000000 */
[----:B------:R3:W-:Y:S01]  /*0160*/  @!P2 STS [UR20+0x24], R3 ;  /* 0x00002403ff00a988 */ /* 0x0007e20008000814 */
[----:B-1----:R-:W-:-:S03]  /*0170*/  UIMAD UR4, UR5, UR4, UR23 ;  /* 0x00000004050472a4 */ /* 0x002fc6000f8e0217 */
[----:B------:R3:W-:Y:S01]  /*0180*/  @!P2 STS [UR20+0x20], R12 ;  /* 0x0000200cff00a988 */ /* 0x0007e20008000814 */
[----:B--2---:R-:W-:-:S04]  /*0190*/  UIMAD UR4, UR4, UR6, UR34 ;  /* 0x00000006040472a4 */ /* 0x004fc8000f8e0222 */
[----:B------:R-:W-:-:S03]  /*01a0*/  UIMAD UR5, UR4, 0x180, URZ ;  /* 0x00000180040578a4 */ /* 0x000fc6000f8e023f */
[----:B------:R-:W-:Y:S01]  /*01b0*/  UMOV UR4, URZ ;  /* 0x0000003f00047c82 */ /* 0x000fe20008000000 */
[----:B------:R-:W-:-:S04]  /*01c0*/  UIADD3 UR28, UP0, UR5, UR32, URZ ;  /* 0x00000020051c7290 */ /* 0x000fc8000ff1e03f */
[----:B------:R-:W-:Y:S01]  /*01d0*/  ULEA.HI.X.SX32 UR29, UR5, UR33, 0x1, UP0 ;  /* 0x00000021051d7291 */ /* 0x000fe200080f0e3f */
[----:B---3--:R-:W-:Y:S11]  /*01e0*/  @P2 BRA `(.L_x_1) ;  /* 0x0000000000182947 */ /* 0x008ff60003800000 */
[----:B------:R-:W1:Y:S01]  /*01f0*/  LDS R4, [UR20+0x8] ;  /* 0x00000814ff047984 */ /* 0x000e620008000800 */
[----:B------:R-:W2:Y:S01]  /*0200*/  LDC.64 R6, c[0x0][0x210] ;  /* 0x00008400ff067b82 */ /* 0x000ea20000000a00 */
[----:B------:R-:W-:Y:S02]  /*0210*/  IMAD.MOV.U32 R5, RZ, RZ, 0x70 ;  /* 0x00000070ff057424 */ /* 0x000fe400078e00ff */
[----:B--2---:R2:W-:Y:S03]  /*0220*/  STS.64 [UR20], R6 ;  /* 0x00000006ff007988 */ /* 0x0045e60008000a14 */
[----:B-1----:R-:W-:-:S05]  /*0230*/  LOP3.LUT R4, R4, 0x10, R5, 0xd8, !PT ;  /* 0x0000001004047812 */ /* 0x002fca00078ed805 */
[----:B------:R2:W-:Y:S02]  /*0240*/  STS [UR20+0x8], R4 ;  /* 0x00000804ff007988 */ /* 0x0005e40008000814 */
.L_x_1:
[----:B------:R-:W-:Y:S05]  /*0250*/  BSYNC B0 ;  /* 0x0000000000007941 */ /* 0x000fea0003800000 */
.L_x_0:
[----:B------:R-:W-:Y:S04]  /*0260*/  BSSY B0, `(.L_x_2) ;  /* 0x000000a000007945 */ /* 0x000fe80003800000 */
[----:B------:R-:W-:Y:S05]  /*0270*/  @P2 BRA `(.L_x_3) ;  /* 0x0000000000202947 */ /* 0x000fea0003800000 */
[----:B--2---:R-:W1:Y:S01]  /*0280*/  LDS R4, [UR20+0x34] ;  /* 0x00003414ff047984 */ /* 0x004e620008000800 */
[----:B------:R-:W-:Y:S02]  /*0290*/  IMAD.MOV.U32 R5, RZ, RZ, 0x3f000000 ;  /* 0x3f000000ff057424 */ /* 0x000fe400078e00ff */
[----:B------:R-:W-:Y:S01]  /*02a0*/  @!P2 IMAD.MOV.U32 R6, RZ, RZ, 0x7f ;  /* 0x0000007fff06a424 */ /* 0x000fe200078e00ff */
[----:B------:R-:W2:Y:S02]  /*02b0*/  @!P2 LDS R7, [UR20+0x38] ;  /* 0x00003814ff07a984 */ /* 0x000ea40008000800 */
[----:B-1----:R-:W-:Y:S02]  /*02c0*/  LOP3.LUT R4, R4, 0xff000000, R5, 0xb8, !PT ;  /* 0xff00000004047812 */ /* 0x002fe400078eb805 */
[----:B--2---:R-:W-:-:S03]  /*02d0*/  @!P2 LOP3.LUT R5, R7, 0xff, R6, 0xb8, !PT ;  /* 0x000000ff0705a812 */ /* 0x004fc600078eb806 */
[----:B------:R1:W-:Y:S04]  /*02e0*/  STS [UR20+0x34], R4 ;  /* 0x00003404ff007988 */ /* 0x0003e80008000814 */
[----:B------:R1:W-:Y:S02]  /*02f0*/  @!P2 STS [UR20+0x38], R5 ;  /* 0x00003805ff00a988 */ /* 0x0003e40008000814 */
.L_x_3:
[----:B------:R-:W-:Y:S05]  /*0300*/  BSYNC B0 ;  /* 0x0000000000007941 */ /* 0x000fea0003800000 */
.L_x_2:
[----:B------:R-:W-:Y:S04]  /*0310*/  BSSY B0, `(.L_x_4) ;  /* 0x000000e000007945 */ /* 0x000fe80003800000 */
[----:B------:R-:W-:Y:S05]  /*0320*/  @P2 BRA `(.L_x_5) ;  /* 0x0000000000302947 */ /* 0x000fea0003800000 */
[----:B-1----:R-:W1:Y:S01]  /*0330*/  LDS R5, [UR20+0x34] ;  /* 0x00003414ff057984 */ /* 0x002e620008000800 */
[----:B--2---:R-:W2:Y:S03]  /*0340*/  LDC.64 R6, c[0x0][0x238] ;  /* 0x00008e00ff067b82 */ /* 0x004ea60000000a00 */
[----:B------:R-:W3:Y:S01]  /*0350*/  LDS R4, [UR20+0x1c] ;  /* 0x00001c14ff047984 */ /* 0x000ee20008000800 */
[C---:B--2---:R-:W-:Y:S01]  /*0360*/  SHF.L.U64.HI R7, R6.reuse, 0x1, R7 ;  /* 0x0000000106077819 */ /* 0x044fe20000010207 */
[----:B------:R-:W-:-:S03]  /*0370*/  IMAD.SHL.U32 R6, R6, 0x2, RZ ;  /* 0x0000000206067824 */ /* 0x000fc600078e00ff */
[--C-:B------:R-:W-:Y:S02]  /*0380*/  SHF.R.U32.HI R9, RZ, 0x4, R7.reuse ;  /* 0x00000004ff097819 */ /* 0x100fe40000011607 */
[----:B------:R-:W-:-:S05]  /*0390*/  SHF.R.U64 R6, R6, 0x4, R7 ;  /* 0x0000000406067819 */ /* 0x000fca0000001207 */
[----:B------:R4:W-:Y:S01]  /*03a0*/  STS [UR20+0xc], R6 ;  /* 0x00000c06ff007988 */ /* 0x0009e20008000814 */
[----:B-1----:R-:W-:Y:S02]  /*03b0*/  LOP3.LUT R5, R5, 0x7, RZ, 0xb8, !PT ;  /* 0x0000000705057812 */ /* 0x002fe400078eb8ff */
[----:B---3--:R-:W-:-:S03]  /*03c0*/  LOP3.LUT R4, R4, 0xf, R9, 0xb8, !PT ;  /* 0x0000000f04047812 */ /* 0x008fc600078eb809 */
[----:B------:R4:W-:Y:S04]  /*03d0*/  STS [UR20+0x34], R5 ;  /* 0x00003405ff007988 */ /* 0x0009e80008000814 */
[----:B------:R4:W-:Y:S02]  /*03e0*/  STS [UR20+0x1c], R4 ;  /* 0x00001c04ff007988 */ /* 0x0009e40008000814 */
.L_x_5:
[----:B------:R-:W-:Y:S05]  /*03f0*/  BSYNC B0 ;  /* 0x0000000000007941 */ /* 0x000fea0003800000 */
.L_x_4:
[----:B------:R-:W-:Y:S04]  /*0400*/  BSSY B1, `(.L_x_6) ;  /* 0x000001a000017945 */ /* 0x000fe80003800000 */
[----:B------:R-:W-:Y:S04]  /*0410*/  BSSY B0, `(.L_x_7) ;  /* 0x0000015000007945 */ /* 0x000fe80003800000 */
[----:B------:R-:W-:Y:S05]  /*0420*/  @P2 BRA `(.L_x_8) ;  /* 0x0000000000202947 */ /* 0x000fea0003800000 */
[----:B-12-4-:R-:W1:Y:S02]  /*0430*/  LDS R4, [UR20+0x34] ;  /* 0x00003414ff047984 */ /* 0x016e640008000800 */
[----:B-1----:R-:W-:-:S05]  /*0440*/  LOP3.LUT R4, R4, 0x38, RZ, 0xb8, !PT ;  /* 0x0000003804047812 */ /* 0x002fca00078eb8ff */
[----:B------:R1:W-:Y:S01]  /*0450*/  STS [UR20+0x34], R4 ;  /* 0x00003404ff007988 */ /* 0x0003e20008000814 */
[----:B------:R-:W-:Y:S05]  /*0460*/  @P2 BRA `(.L_x_9) ;  /* 0x0000000000202947 */ /* 0x000fea0003800000 */
[----:B-1----:R-:W1:Y:S01]  /*0470*/  LDS R4, [UR20+0x8] ;  /* 0x00000814ff047984 */ /* 0x002e620008000800 */
[----:B------:R-:W-:-:S05]  /*0480*/  IMAD.MOV.U32 R5, RZ, RZ, 0x780 ;  /* 0x00000780ff057424 */ /* 0x000fca00078e00ff */
[----:B-1----:R-:W-:-:S05]  /*0490*/  LOP3.LUT R4, R4, 0x500, R5, 0xd8, !PT ;  /* 0x0000050004047812 */ /* 0x002fca00078ed805 */
[----:B------:R3:W-:Y:S02]  /*04a0*/  STS [UR20+0x8], R4 ;  /* 0x00000804ff007988 */ /* 0x0007e40008000814 */
.L_x_8:
[----:B------:R-:W-:Y:S05]  /*04b0*/  @P2 BRA `(.L_x_10) ;  /* 0x0000000000282947 */ /* 0x000fea0003800000 */
[----:B-1234-:R-:W1:Y:S02]  /*04c0*/  LDS R4, [UR20+0x8] ;  /* 0x00000814ff047984 */ /* 0x01ee640008000800 */
[----:B-1----:R-:W-:-:S05]  /*04d0*/  LOP3.LUT R4, R4, 0x1800, RZ, 0xb8, !PT ;  /* 0x0000180004047812 */ /* 0x002fca00078eb8ff */
[----:B------:R2:W-:Y:S02]  /*04e0*/  STS [UR20+0x8], R4 ;  /* 0x00000804ff007988 */ /* 0x0005e40008000814 */
.L_x_9:
[----:B------:R-:W-:Y:S05]  /*04f0*/  @P2 BREAK B0 ;  /* 0x0000000000002942 */ /* 0x000fea0003800000 */
[----:B------:R-:W-:Y:S05]  /*0500*/  @P2 BRA `(.L_x_11) ;  /* 0x0000000000242947 */ /* 0x000fea0003800000 */
[----:B------:R-:W3:Y:S01]  /*0510*/  LDS R5, [UR20+0x8] ;  /* 0x00000814ff057984 */ /* 0x000ee20008000800 */
[----:B-12---:R-:W-:-:S05]  /*0520*/  IMAD.MOV.U32 R4, RZ, RZ, 0x6000 ;  /* 0x00006000ff047424 */ /* 0x006fca00078e00ff */
[----:B---3--:R-:W-:-:S04]  /*0530*/  LOP3.LUT R4, R5, 0x6000, R4, 0xd8, !PT ;  /* 0x0000600005047812 */ /* 0x008fc800078ed804 */
[----:B------:R-:W-:-:S05]  /*0540*/  LOP3.LUT R4, R4, 0x400000, RZ, 0xb8, !PT ;  /* 0x0040000004047812 */ /* 0x000fca00078eb8ff */
[----:B------:R5:W-:Y:S02]  /*0550*/  STS [UR20+0x8], R4 ;  /* 0x00000804ff007988 */ /* 0x000be40008000814 */
.L_x_10:
[----:B------:R-:W-:Y:S05]  /*0560*/  BSYNC B0 ;  /* 0x0000000000007941 */ /* 0x000fea0003800000 */
.L_x_7:
[----:B-12345:R-:W1:Y:S02]  /*0570*/  @!P2 LDS R4, [UR20+0x8] ;  /* 0x00000814ff04a984 */ /* 0x03ee640008000800 */
[----:B-1----:R-:W-:-:S05]  /*0580*/  @!P2 LOP3.LUT R4, R4, 0x8000, RZ, 0xb8, !PT ;  /* 0x000080000404a812 */ /* 0x002fca00078eb8ff */
[----:B------:R3:W-:Y:S02]  /*0590*/  @!P2 STS [UR20+0x8], R4 ;  /* 0x00000804ff00a988 */ /* 0x0007e40008000814 */
.L_x_11:
[----:B------:R-:W-:Y:S05]  /*05a0*/  BSYNC B1 ;  /* 0x0000000000017941 */ /* 0x000fea0003800000 */
.L_x_6:
[----:B------:R-:W-:Y:S05]  /*05b0*/  WARPSYNC.ALL ;  /* 0x0000000000007948 */ /* 0x000fea0003800000 */
[----:B------:R-:W4:Y:S02]  /*05c0*/  LDC R6, c[0x0][0x22c] ;  /* 0x00008b00ff067b82 */ /* 0x000f240000000800 */
[----:B----4-:R-:W-:Y:S01]  /*05d0*/  VIADD R6, R6, 0xffffffff ;  /* 0xffffffff06067836 */ /* 0x010fe20000000000 */
[----:B------:R-:W-:Y:S06]  /*05e0*/  @P0 BRA `(.L_x_12) ;  /* 0x0000000000280947 */ /* 0x000fec0003800000 */
[----:B-123--:R-:W1:Y:S01]  /*05f0*/  S2R R4, SR_LANEID ;  /* 0x0000000000047919 */ /* 0x00ee620000000000 */
[----:B------:R-:W-:Y:S05]  /*0600*/  WARPSYNC.ALL ;  /* 0x0000000000007948 */ /* 0x000fea0003800000 */
[----:B-1----:R-:W-:-:S05]  /*0610*/  IMAD.SHL.U32 R7, R4, 0x4, RZ ;  /* 0x0000000404077824 */ /* 0x002fca00078e00ff */
[----:B------:R-:W1:Y:S01]  /*0620*/  LDS R9, [R7+UR20] ;  /* 0x0000001407097984 */ /* 0x000e620008000800 */
[----:B------:R-:W-:-:S05]  /*0630*/  IADD3 R4, P1, R7, UR28, RZ ;  /* 0x0000001c07047c10 */ /* 0x000fca000ff3e0ff */
[----:B------:R-:W-:-:S05]  /*0640*/  IMAD.X R5, RZ, RZ, UR29, P1 ;  /* 0x0000001dff057e24 */ /* 0x000fca00088e06ff */
[----:B-1----:R4:W5:Y:S01]  /*0650*/  ATOMG.E.EXCH.STRONG.GPU PT, RZ, [R4], R9 ;  /* 0x0000000904ff73a8 */ /* 0x00296200041ee100 */
[----:B------:R-:W-:-:S04]  /*0660*/  DEPBAR {5,4,3,2,1,0} ;  /* 0x0000003f0000791a */ /* 0x000fc80000000000 */
[----:B------:R4:W-:Y:S01]  /*0670*/  UTMACCTL.IV [UR28] ;  /* 0x000000001c0079b9 */ /* 0x0009e20008000000 */
[----:B------:R-:W-:Y:S01]  /*0680*/  NOP ;  /* 0x0000000000007918 */ /* 0x000fe20000000000 */
.L_x_12:
[----:B------:R-:W-:Y:S05]  /*0690*/  @P0 BRA `(.L_x_13) ;  /* 0x00000000000c0947 */ /* 0x000fea0003800000 */
[----:B------:R0:W-:Y:S01]  /*06a0*/  UTMACMDFLUSH ;  /* 0x00000000000079b7 */ /* 0x0001e20000000000 */
[----:B------:R-:W-:Y:S05]  /*06b0*/  @P0 BRA `(.L_x_13) ;  /* 0x0000000000040947 */ /* 0x000fea0003800000 */
[----:B------:R-:W-:-:S04]  /*06c0*/  DEPBAR.LE SB0, 0x0 ;  /* 0x000080000000791a */ /* 0x000fc80000000000 */
.L_x_13:
[----:B------:R-:W-:Y:S05]  /*06d0*/  WARPSYNC.ALL ;  /* 0x0000000000007948 */ /* 0x000fea0003800000 */
[----:B-----5:R-:W-:Y:S06]  /*06e0*/  BAR.SYNC.DEFER_BLOCKING 0x0 ;  /* 0x0000000000007b1d */ /* 0x020fec0000010000 */
[----:B------:R-:W-:Y:S02]  /*06f0*/  BSSY B1, `(.L_x_14) ;  /* 0x000000b000017945 */ /* 0x000fe40003800000 */
[----:B------:R-:W-:Y:S06]  /*0700*/  BAR.SYNC.DEFER_BLOCKING 0x0 ;  /* 0x0000000000007b1d */ /* 0x000fec0000010000 */
[----:B------:R5:W-:Y:S01]  /*0710*/  @!P0 STS [R11], RZ ;  /* 0x000000ff0b008388 */ /* 0x000be20000000800 */
[----:B------:R-:W-:Y:S01]  /*0720*/  NOP ;  /* 0x0000000000007918 */ /* 0x000fe20000000000 */
[----:B------:R-:W-:Y:S05]  /*0730*/  @P2 BRA `(.L_x_15) ;  /* 0x0000000000182947 */ /* 0x000fea0003800000 */
[----:B-1234-:R-:W1:Y:S01]  /*0740*/  LDS R4, [UR20+0x8] ;  /* 0x00000814ff047984 */ /* 0x01ee620008000800 */
[----:B------:R-:W2:Y:S01]  /*0750*/  LDC.64 R8, c[0x0][0x218] ;  /* 0x00008600ff087b82 */ /* 0x000ea20000000a00 */
[----:B------:R-:W-:Y:S02]  /*0760*/  IMAD.MOV.U32 R5, RZ, RZ, 0x70 ;  /* 0x00000070ff057424 */ /* 0x000fe400078e00ff */
[----:B--2---:R2:W-:Y:S03]  /*0770*/  STS.64 [UR20], R8 ;  /* 0x00000008ff007988 */ /* 0x0045e60008000a14 */
[----:B-1----:R-:W-:-:S05]  /*0780*/  LOP3.LUT R4, R4, 0x10, R5, 0xd8, !PT ;  /* 0x0000001004047812 */ /* 0x002fca00078ed805 */
[----:B------:R2:W-:Y:S02]  /*0790*/  STS [UR20+0x8], R4 ;  /* 0x00000804ff007988 */ /* 0x0005e40008000814 */
.L_x_15:
[----:B----4-:R-:W-:Y:S05]  /*07a0*/  BSYNC B1 ;  /* 0x0000000000017941 */ /* 0x010fea0003800000 */
.L_x_14:
[----:B------:R-:W-:Y:S04]  /*07b0*/  BSSY B1, `(.L_x_16) ;  /* 0x000000a000017945 */ /* 0x000fe80003800000 */
[----:B------:R-:W-:Y:S05]  /*07c0*/  @P2 BRA `(.L_x_17) ;  /* 0x0000000000202947 */ /* 0x000fea0003800000 */
[----:B-123--:R-:W1:Y:S01]  /*07d0*/  LDS R4, [UR20+0x34] ;  /* 0x00003414ff047984 */ /* 0x00ee620008000800 */
[----:B------:R-:W-:Y:S02]  /*07e0*/  IMAD.MOV.U32 R7, RZ, RZ, 0x3f000000 ;  /* 0x3f000000ff077424 */ /* 0x000fe400078e00ff */
[----:B------:R-:W-:Y:S01]  /*07f0*/  @!P2 IMAD.MOV.U32 R5, RZ, RZ, 0x3f ;  /* 0x0000003fff05a424 */ /* 0x000fe200078e00ff */
[----:B------:R-:W2:Y:S02]  /*0800*/  @!P2 LDS R8, [UR20+0x38] ;  /* 0x00003814ff08a984 */ /* 0x000ea40008000800 */
[----:B-1----:R-:W-:Y:S02]  /*0810*/  LOP3.LUT R4, R4, 0xff000000, R7, 0xb8, !PT ;  /* 0xff00000004047812 */ /* 0x002fe400078eb807 */
[----:B--2---:R-:W-:-:S03]  /*0820*/  @!P2 LOP3.LUT R5, R8, 0xff, R5, 0xb8, !PT ;  /* 0x000000ff0805a812 */ /* 0x004fc600078eb805 */
[----:B------:R4:W-:Y:S04]  /*0830*/  STS [UR20+0x34], R4 ;  /* 0x00003404ff007988 */ /* 0x0009e80008000814 */
[----:B------:R4:W-:Y:S02]  /*0840*/  @!P2 STS [UR20+0x38], R5 ;  /* 0x00003805ff00a988 */ /* 0x0009e40008000814 */
.L_x_17:
[----:B------:R-:W-:Y:S05]  /*0850*/  BSYNC B1 ;  /* 0x0000000000017941 */ /* 0x000fea0003800000 */
.L_x_16:
[----:B------:R-:W-:Y:S04]  /*0860*/  BSSY B1, `(.L_x_18) ;  /* 0x0000004000017945 */ /* 0x000fe80003800000 */
[----:B------:R-:W-:Y:S05]  /*0870*/  @P2 BRA `(.L_x_19) ;  /* 0x0000000000082947 */ /* 0x000fea0003800000 */
[----:B------:R1:W-:Y:S04]  /*0880*/  STS [UR20+0x24], R12 ;  /* 0x0000240cff007988 */ /* 0x0003e80008000814 */
[----:B------:R1:W-:Y:S02]  /*0890*/  STS [UR20+0x20], R6 ;  /* 0x00002006ff007988 */ /* 0x0003e40008000814 */
.L_x_19:
[----:B------:R-:W-:Y:S05]  /*08a0*/  BSYNC B1 ;  /* 0x0000000000017941 */ /* 0x000fea0003800000 */
.L_x_18:
[----:B------:R-:W-:Y:S04]  /*08b0*/  BSSY B1, `(.L_x_20) ;  /* 0x000000e000017945 */ /* 0x000fe80003800000 */
[----:B------:R-:W-:Y:S05]  /*08c0*/  @P2 BRA `(.L_x_21) ;  /* 0x0000000000302947 */ /* 0x000fea0003800000 */
[----:B----4-:R-:W4:Y:S01]  /*08d0*/  LDS R5, [UR20+0x34] ;  /* 0x00003414ff057984 */ /* 0x010f220008000800 */
[----:B-1----:R-:W1:Y:S03]  /*08e0*/  LDC.64 R12, c[0x0][0x240] ;  /* 0x00009000ff0c7b82 */ /* 0x002e660000000a00 */
[----:B--23--:R-:W2:Y:S01]  /*08f0*/  LDS R4, [UR20+0x1c] ;  /* 0x00001c14ff047984 */ /* 0x00cea20008000800 */
[C---:B-1----:R-:W-:Y:S01]  /*0900*/  SHF.L.U64.HI R8, R12.reuse, 0x1, R13 ;  /* 0x000000010c087819 */ /* 0x042fe2000001020d */
[----:B------:R-:W-:-:S03]  /*0910*/  IMAD.SHL.U32 R7, R12, 0x2, RZ ;  /* 0x000000020c077824 */ /* 0x000fc600078e00ff */
[--C-:B------:R-:W-:Y:S02]  /*0920*/  SHF.R.U32.HI R9, RZ, 0x4, R8.reuse ;  /* 0x00000004ff097819 */ /* 0x100fe40000011608 */
[----:B------:R-:W-:-:S05]  /*0930*/  SHF.R.U64 R7, R7, 0x4, R8 ;  /* 0x0000000407077819 */ /* 0x000fca0000001208 */
[----:B------:R1:W-:Y:S01]  /*0940*/  STS [UR20+0xc], R7 ;  /* 0x00000c07ff007988 */ /* 0x0003e20008000814 */
[----:B----4-:R-:W-:Y:S02]  /*0950*/  LOP3.LUT R5, R5, 0x7, RZ, 0xb8, !PT ;  /* 0x0000000705057812 */ /* 0x010fe400078eb8ff */
[----:B--2---:R-:W-:-:S03]  /*0960*/  LOP3.LUT R4, R4, 0xf, R9, 0xb8, !PT ;  /* 0x0000000f04047812 */ /* 0x004fc600078eb809 */
[----:B------:R1:W-:Y:S04]  /*0970*/  STS [UR20+0x34], R5 ;  /* 0x00003405ff007988 */ /* 0x0003e80008000814 */
[----:B------:R1:W-:Y:S02]  /*0980*/  STS [UR20+0x1c], R4 ;  /* 0x00001c04ff007988 */ /* 0x0003e40008000814 */
.L_x_21:
[----:B------:R-:W-:Y:S05]  /*0990*/  BSYNC B1 ;  /* 0x0000000000017941 */ /* 0x000fea0003800000 */
.L_x_20:
[----:B------:R-:W-:Y:S04]  /*09a0*/  BSSY B2, `(.L_x_22) ;  /* 0x000001a000027945 */ /* 0x000fe80003800000 */
[----:B------:R-:W-:Y:S04]  /*09b0*/  BSSY B1, `(.L_x_23) ;  /* 0x0000015000017945 */ /* 0x000fe80003800000 */
[----:B------:R-:W-:Y:S05]  /*09c0*/  @P2 BRA `(.L_x_24) ;  /* 0x0000000000202947 */ /* 0x000fea0003800000 */
[----:B-1234-:R-:W1:Y:S02]  /*09d0*/  LDS R4, [UR20+0x34] ;  /* 0x00003414ff047984 */ /* 0x01ee640008000800 */
[----:B-1----:R-:W-:-:S05]  /*09e0*/  LOP3.LUT R4, R4, 0x38, RZ, 0xb8, !PT ;  /* 0x0000003804047812 */ /* 0x002fca00078eb8ff */
[----:B------:R1:W-:Y:S01]  /*09f0*/  STS [UR20+0x34], R4 ;  /* 0x00003404ff007988 */ /* 0x0003e20008000814 */
[----:B------:R-:W-:Y:S05]  /*0a00*/  @P2 BRA `(.L_x_25) ;  /* 0x0000000000202947 */ /* 0x000fea0003800000 */
[----:B-1----:R-:W1:Y:S01]  /*0a10*/  LDS R4, [UR20+0x8] ;  /* 0x00000814ff047984 */ /* 0x002e620008000800 */
[----:B------:R-:W-:-:S05]  /*0a20*/  IMAD.MOV.U32 R5, RZ, RZ, 0x780 ;  /* 0x00000780ff057424 */ /* 0x000fca00078e00ff */
[----:B-1----:R-:W-:-:S05]  /*0a30*/  LOP3.LUT R4, R4, 0x500, R5, 0xd8, !PT ;  /* 0x0000050004047812 */ /* 0x002fca00078ed805 */
[----:B------:R1:W-:Y:S02]  /*0a40*/  STS [UR20+0x8], R4 ;  /* 0x00000804ff007988 */ /* 0x0003e40008000814 */
.L_x_24:
[----:B------:R-:W-:Y:S05]  /*0a50*/  @P2 BRA `(.L_x_26) ;  /* 0x0000000000282947 */ /* 0x000fea0003800000 */
[----:B-1234-:R-:W1:Y:S02]  /*0a60*/  LDS R4, [UR20+0x8] ;  /* 0x00000814ff047984 */ /* 0x01ee640008000800 */
[----:B-1----:R-:W-:-:S05]  /*0a70*/  LOP3.LUT R4, R4, 0x1800, RZ, 0xb8, !PT ;  /* 0x0000180004047812 */ /* 0x002fca00078eb8ff */
[----:B------:R2:W-:Y:S02]  /*0a80*/  STS [UR20+0x8], R4 ;  /* 0x00000804ff007988 */ /* 0x0005e40008000814 */
.L_x_25:
[----:B------:R-:W-:Y:S05]  /*0a90*/  @P2 BREAK B1 ;  /* 0x0000000000012942 */ /* 0x000fea0003800000 */
[----:B------:R-:W-:Y:S05]  /*0aa0*/  @P2 BRA `(.L_x_27) ;  /* 0x0000000000242947 */ /* 0x000fea0003800000 */
[----:B-12---:R-:W1:Y:S01]  /*0ab0*/  LDS R4, [UR20+0x8] ;  /* 0x00000814ff047984 */ /* 0x006e620008000800 */
[----:B------:R-:W-:-:S05]  /*0ac0*/  IMAD.MOV.U32 R5, RZ, RZ, 0x6000 ;  /* 0x00006000ff057424 */ /* 0x000fca00078e00ff */
[----:B-1----:R-:W-:-:S04]  /*0ad0*/  LOP3.LUT R4, R4, 0x6000, R5, 0xd8, !PT ;  /* 0x0000600004047812 */ /* 0x002fc800078ed805 */
[----:B------:R-:W-:-:S05]  /*0ae0*/  LOP3.LUT R4, R4, 0x400000, RZ, 0xb8, !PT ;  /* 0x0040000004047812 */ /* 0x000fca00078eb8ff */
[----:B------:R1:W-:Y:S02]  /*0af0*/  STS [UR20+0x8], R4 ;  /* 0x00000804ff007988 */ /* 0x0003e40008000814 */
.L_x_26:
[----:B------:R-:W-:Y:S05]  /*0b00*/  BSYNC B1 ;  /* 0x0000000000017941 */ /* 0x000fea0003800000 */
.L_x_23:
[----:B-1234-:R-:W1:Y:S02]  /*0b10*/  @!P2 LDS R4, [UR20+0x8] ;  /* 0x00000814ff04a984 */ /* 0x01ee640008000800 */
[----:B-1----:R-:W-:-:S05]  /*0b20*/  @!P2 LOP3.LUT R4, R4, 0x8000, RZ, 0xb8, !PT ;  /* 0x000080000404a812 */ /* 0x002fca00078eb8ff */
[----:B------:R3:W-:Y:S02]  /*0b30*/  @!P2 STS [UR20+0x8], R4 ;  /* 0x00000804ff00a988 */ /* 0x0007e40008000814 */
.L_x_27:
[----:B------:R-:W-:Y:S05]  /*0b40*/  BSYNC B2 ;  /* 0x0000000000027941 */ /* 0x000fea0003800000 */
.L_x_22:
[----:B------:R-:W-:Y:S05]  /*0b50*/  WARPSYNC.ALL ;  /* 0x0000000000007948 */ /* 0x000fea0003800000 */
[----:B------:R-:W-:-:S04]  /*0b60*/  UIADD3 UR31, UR5, 0x80, URZ ;  /* 0x00000080051f7890 */ /* 0x000fc8000fffe03f */
[----:B------:R-:W-:-:S04]  /*0b70*/  UIADD3 UR30, UP0, UR31, UR32, URZ ;  /* 0x000000201f1e7290 */ /* 0x000fc8000ff1e03f */
[----:B------:R-:W-:Y:S01]  /*0b80*/  ULEA.HI.X.SX32 UR31, UR31, UR33, 0x1, UP0 ;  /* 0x000000211f1f7291 */ /* 0x000fe200080f0e3f */
[----:B------:R-:W-:Y:S11]  /*0b90*/  @P0 BRA `(.L_x_28) ;  /* 0x0000000000280947 */ /* 0x000ff60003800000 */
[----:B-123--:R-:W1:Y:S01]  /*0ba0*/  S2R R4, SR_LANEID ;  /* 0x0000000000047919 */ /* 0x00ee620000000000 */
[----:B------:R-:W-:Y:S05]  /*0bb0*/  WARPSYNC.ALL ;  /* 0x0000000000007948 */ /* 0x000fea0003800000 */
[----:B-1----:R-:W-:-:S05]  /*0bc0*/  IMAD.SHL.U32 R8, R4, 0x4, RZ ;  /* 0x0000000404087824 */ /* 0x002fca00078e00ff */
[----:B------:R-:W1:Y:S01]  /*0bd0*/  LDS R7, [R8+UR20] ;  /* 0x0000001408077984 */ /* 0x000e620008000800 */
[----:B------:R-:W-:-:S05]  /*0be0*/  IADD3 R4, P1, R8, UR30, RZ ;  /* 0x0000001e08047c10 */ /* 0x000fca000ff3e0ff */
[----:B------:R-:W-:-:S05]  /*0bf0*/  IMAD.X R5, RZ, RZ, UR31, P1 ;  /* 0x0000001fff057e24 */ /* 0x000fca00088e06ff */
[----:B-1----:R4:W2:Y:S01]  /*0c00*/  ATOMG.E.EXCH.STRONG.GPU PT, RZ, [R4], R7 ;  /* 0x0000000704ff73a8 */ /* 0x0028a200041ee100 */
[----:B------:R-:W-:-:S04]  /*0c10*/  DEPBAR {5,4,3,2,1,0} ;  /* 0x0000003f0000791a */ /* 0x000fc80000000000 */
[----:B------:R4:W-:Y:S01]  /*0c20*/  UTMACCTL.IV [UR30] ;  /* 0x000000001e0079b9 */ /* 0x0009e20008000000 */
[----:B------:R-:W-:Y:S01]  /*0c30*/  NOP ;  /* 0x0000000000007918 */ /* 0x000fe20000000000 */
.L_x_28:
[----:B------:R-:W-:Y:S05]  /*0c40*/  @P0 BRA `(.L_x_29) ;  /* 0x00000000000c0947 */ /* 0x000fea0003800000 */
[----:B------:R0:W-:Y:S01]  /*0c50*/  UTMACMDFLUSH ;  /* 0x00000000000079b7 */ /* 0x0001e20000000000 */
[----:B------:R-:W-:Y:S05]  /*0c60*/  @P0 BRA `(.L_x_29) ;  /* 0x0000000000040947 */ /* 0x000fea0003800000 */
[----:B------:R-:W-:-:S04]  /*0c70*/  DEPBAR.LE SB0, 0x0 ;  /* 0x000080000000791a */ /* 0x000fc80000000000 */
.L_x_29:
[----:B------:R-:W-:Y:S05]  /*0c80*/  WARPSYNC.ALL ;  /* 0x0000000000007948 */ /* 0x000fea0003800000 */
[----:B--2---:R-:W-:Y:S06]  /*0c90*/  BAR.SYNC.DEFER_BLOCKING 0x0 ;  /* 0x0000000000007b1d */ /* 0x004fec0000010000 */
[----:B------:R-:W-:Y:S02]  /*0ca0*/  BSSY B2, `(.L_x_30) ;  /* 0x000000b000027945 */ /* 0x000fe40003800000 */
[----:B------:R-:W-:Y:S06]  /*0cb0*/  BAR.SYNC.DEFER_BLOCKING 0x0 ;  /* 0x0000000000007b1d */ /* 0x000fec0000010000 */
[----:B------:R2:W-:Y:S01]  /*0cc0*/  @!P0 STS [R11], RZ ;  /* 0x000000ff0b008388 */ /* 0x0005e20000000800 */
[----:B------:R-:W-:Y:S01]  /*0cd0*/  NOP ;  /* 0x0000000000007918 */ /* 0x000fe20000000000 */
[----:B------:R-:W-:Y:S05]  /*0ce0*/  @P2 BRA `(.L_x_31) ;  /* 0x0000000000182947 */ /* 0x000fea0003800000 */
[----:B-1-34-:R-:W1:Y:S01]  /*0cf0*/  LDS R4, [UR20+0x8] ;  /* 0x00000814ff047984 */ /* 0x01ae620008000800 */
[----:B------:R-:W3:Y:S01]  /*0d00*/  LDC.64 R8, c[0x0][0x220] ;  /* 0x00008800ff087b82 */ /* 0x000ee20000000a00 */
[----:B------:R-:W-:Y:S02]  /*0d10*/  IMAD.MOV.U32 R5, RZ, RZ, 0x70 ;  /* 0x00000070ff057424 */ /* 0x000fe400078e00ff */
[----:B---3--:R3:W-:Y:S03]  /*0d20*/  STS.64 [UR20], R8 ;  /* 0x00000008ff007988 */ /* 0x0087e60008000a14 */
[----:B-1----:R-:W-:-:S05]  /*0d30*/  LOP3.LUT R4, R4, 0x10, R5, 0xd8, !PT ;  /* 0x0000001004047812 */ /* 0x002fca00078ed805 */
[----:B------:R3:W-:Y:S02]  /*0d40*/  STS [UR20+0x8], R4 ;  /* 0x00000804ff007988 */ /* 0x0007e40008000814 */
.L_x_31:
[----:B----4-:R-:W-:Y:S05]  /*0d50*/  BSYNC B2 ;  /* 0x0000000000027941 */ /* 0x010fea0003800000 */
.L_x_30:
[----:B------:R-:W-:Y:S04]  /*0d60*/  BSSY B3, `(.L_x_32) ;  /* 0x0000011000037945 */ /* 0x000fe80003800000 */
[----:B------:R-:W-:Y:S04]  /*0d70*/  BSSY B2, `(.L_x_33) ;  /* 0x000000e000027945 */ /* 0x000fe80003800000 */
[----:B------:R-:W-:Y:S05]  /*0d80*/  @P2 BRA `(.L_x_34) ;  /* 0x0000000000242947 */ /* 0x000fea0003800000 */
[----:B-1-3--:R-:W1:Y:S01]  /*0d90*/  LDS R4, [UR20+0x34] ;  /* 0x00003414ff047984 */ /* 0x00ae620008000800 */
[----:B------:R-:W-:-:S05]  /*0da0*/  IMAD.MOV.U32 R5, RZ, RZ, 0x3f000000 ;  /* 0x3f000000ff057424 */ /* 0x000fca00078e00ff */
[----:B-1----:R-:W-:-:S05]  /*0db0*/  LOP3.LUT R4, R4, 0xff000000, R5, 0xb8, !PT ;  /* 0xff00000004047812 */ /* 0x002fca00078eb805 */
[----:B------:R1:W-:Y:S01]  /*0dc0*/  STS [UR20+0x34], R4 ;  /* 0x00003404ff007988 */ /* 0x0003e20008000814 */
[----:B------:R-:W-:Y:S05]  /*0dd0*/  @P2 BRA `(.L_x_35) ;  /* 0x00000000001c2947 */ /* 0x000fea0003800000 */
[----:B-1----:R-:W1:Y:S01]  /*0de0*/  LDS R4, [UR20+0x38] ;  /* 0x00003814ff047984 */ /* 0x002e620008000800 */
[----:B------:R-:W-:-:S05]  /*0df0*/  IMAD.MOV.U32 R5, RZ, RZ, 0x7f ;  /* 0x0000007fff057424 */ /* 0x000fca00078e00ff */
[----:B-1----:R-:W-:-:S05]  /*0e00*/  LOP3.LUT R4, R4, 0xff, R5, 0xb8, !PT ;  /* 0x000000ff04047812 */ /* 0x002fca00078eb805 */
[----:B------:R4:W-:Y:S02]  /*0e10*/  STS [UR20+0x38], R4 ;  /* 0x00003804ff007988 */ /* 0x0009e40008000814 */
.L_x_34:
[----:B------:R-:W-:Y:S05]  /*0e20*/  @P2 BREAK B2 ;  /* 0x0000000000022942 */ /* 0x000fea0003800000 */
[----:B------:R-:W-:Y:S05]  /*0e30*/  @P2 BRA `(.L_x_36) ;  /* 0x00000000000c2947 */ /* 0x000fea0003800000 */
[----:B------:R1:W-:Y:S02]  /*0e40*/  STS [UR20+0x20], R6 ;  /* 0x00002006ff007988 */ /* 0x0003e40008000814 */
.L_x_35:
[----:B------:R-:W-:Y:S05]  /*0e50*/  BSYNC B2 ;  /* 0x0000000000027941 */ /* 0x000fea0003800000 */
.L_x_33:
[----:B------:R1:W-:Y:S02]  /*0e60*/  @!P2 STS [UR20+0x24], R3 ;  /* 0x00002403ff00a988 */ /* 0x0003e40008000814 */
.L_x_36:
[----:B------:R-:W-:Y:S05]  /*0e70*/  BSYNC B3 ;  /* 0x0000000000037941 */ /* 0x000fea0003800000 */
.L_x_32:
[----:B------:R-:W-:Y:S05]  /*0e80*/  WARPSYNC.ALL ;  /* 0x0000000000007948 */ /* 0x000fea0003800000 */
[----:B------:R-:W-:Y:S04]  /*0e90*/  BSSY B3, `(.L_x_37) ;  /* 0x000000e000037945 */ /* 0x000fe80003800000 */
[----:B------:R-:W-:Y:S05]  /*0ea0*/  @P2 BRA `(.L_x_38) ;  /* 0x0000000000302947 */ /* 0x000fea0003800000 */
[----:B-1-34-:R-:W1:Y:S01]  /*0eb0*/  LDS R4, [UR20+0x34] ;  /* 0x00003414ff047984 */ /* 0x01ae620008000800 */
[----:B------:R-:W3:Y:S03]  /*0ec0*/  LDC.64 R8, c[0x0][0x248] ;  /* 0x00009200ff087b82 */ /* 0x000ee60000000a00 */
[----:B------:R-:W4:Y:S01]  /*0ed0*/  LDS R3, [UR20+0x1c] ;  /* 0x00001c14ff037984 */ /* 0x000f220008000800 */
[C---:B---3--:R-:W-:Y:S01]  /*0ee0*/  SHF.L.U64.HI R6, R8.reuse, 0x1, R9 ;  /* 0x0000000108067819 */ /* 0x048fe20000010209 */
[----:B------:R-:W-:-:S03]  /*0ef0*/  IMAD.SHL.U32 R5, R8, 0x2, RZ ;  /* 0x0000000208057824 */ /* 0x000fc600078e00ff */
[--C-:B------:R-:W-:Y:S02]  /*0f00*/  SHF.R.U32.HI R8, RZ, 0x4, R6.reuse ;  /* 0x00000004ff087819 */ /* 0x100fe40000011606 */
[----:B------:R-:W-:-:S05]  /*0f10*/  SHF.R.U64 R5, R5, 0x4, R6 ;  /* 0x0000000405057819 */ /* 0x000fca0000001206 */
[----:B------:R3:W-:Y:S01]  /*0f20*/  STS [UR20+0xc], R5 ;  /* 0x00000c05ff007988 */ /* 0x0007e20008000814 */
[----:B-1----:R-:W-:Y:S02]  /*0f30*/  LOP3.LUT R4, R4, 0x7, RZ, 0xb8, !PT ;  /* 0x0000000704047812 */ /* 0x002fe400078eb8ff */
[----:B----4-:R-:W-:-:S03]  /*0f40*/  LOP3.LUT R3, R3, 0xf, R8, 0xb8, !PT ;  /* 0x0000000f03037812 */ /* 0x010fc600078eb808 */
[----:B------:R3:W-:Y:S04]  /*0f50*/  STS [UR20+0x34], R4 ;  /* 0x00003404ff007988 */ /* 0x0007e80008000814 */
[----:B------:R3:W-:Y:S02]  /*0f60*/  STS [UR20+0x1c], R3 ;  /* 0x00001c03ff007988 */ /* 0x0007e40008000814 */
.L_x_38:
[----:B------:R-:W-:Y:S05]  /*0f70*/  BSYNC B3 ;  /* 0x0000000000037941 */ /* 0x000fea0003800000 */
.L_x_37:
[----:B------:R-:W-:Y:S04]  /*0f80*/  BSSY B3, `(.L_x_39) ;  /* 0x000001a000037945 */ /* 0x000fe80003800000 */
[----:B------:R-:W-:Y:S04]  /*0f90*/  BSSY B4, `(.L_x_40) ;  /* 0x0000015000047945 */ /* 0x000fe80003800000 */
[----:B------:R-:W-:Y:S05]  /*0fa0*/  @P2 BRA `(.L_x_41) ;  /* 0x0000000000202947 */ /* 0x000fea0003800000 */
[----:B-1-3--:R-:W1:Y:S02]  /*0fb0*/  LDS R3, [UR20+0x34] ;  /* 0x00003414ff037984 */ /* 0x00ae640008000800 */
[----:B-1----:R-:W-:-:S05]  /*0fc0*/  LOP3.LUT R3, R3, 0x38, RZ, 0xb8, !PT ;  /* 0x0000003803037812 */ /* 0x002fca00078eb8ff */
[----:B------:R1:W-:Y:S01]  /*0fd0*/  STS [UR20+0x34], R3 ;  /* 0x00003403ff007988 */ /* 0x0003e20008000814 */
[----:B------:R-:W-:Y:S05]  /*0fe0*/  @P2 BRA `(.L_x_42) ;  /* 0x0000000000202947 */ /* 0x000fea0003800000 */
[----:B-1----:R-:W1:Y:S01]  /*0ff0*/  LDS R3, [UR20+0x8] ;  /* 0x00000814ff037984 */ /* 0x002e620008000800 */
[----:B----4-:R-:W-:-:S05]  /*1000*/  IMAD.MOV.U32 R4, RZ, RZ, 0x780 ;  /* 0x00000780ff047424 */ /* 0x010fca00078e00ff */
[----:B-1----:R-:W-:-:S05]  /*1010*/  LOP3.LUT R3, R3, 0x500, R4, 0xd8, !PT ;  /* 0x0000050003037812 */ /* 0x002fca00078ed804 */
[----:B------:R1:W-:Y:S02]  /*1020*/  STS [UR20+0x8], R3 ;  /* 0x00000803ff007988 */ /* 0x0003e40008000814 */
.L_x_41:
[----:B------:R-:W-:Y:S05]  /*1030*/  @P2 BRA `(.L_x_43) ;  /* 0x0000000000282947 */ /* 0x000fea0003800000 */
[----:B-1-3--:R-:W1:Y:S02]  /*1040*/  LDS R3, [UR20+0x8] ;  /* 0x00000814ff037984 */ /* 0x00ae640008000800 */
[----:B-1----:R-:W-:-:S05]  /*1050*/  LOP3.LUT R3, R3, 0x1800, RZ, 0xb8, !PT ;  /* 0x0000180003037812 */ /* 0x002fca00078eb8ff */
[----:B------:R3:W-:Y:S02]  /*1060*/  STS [UR20+0x8], R3 ;  /* 0x00000803ff007988 */ /* 0x0007e40008000814 */
.L_x_42:
[----:B------:R-:W-:Y:S05]  /*1070*/  @P2 BREAK B4 ;  /* 0x0000000000042942 */ /* 0x000fea0003800000 */
[----:B------:R-:W-:Y:S05]  /*1080*/  @P2 BRA `(.L_x_44) ;  /* 0x0000000000242947 */ /* 0x000fea0003800000 */
[----:B-1-3--:R-:W1:Y:S01]  /*1090*/  LDS R3, [UR20+0x8] ;  /* 0x00000814ff037984 */ /* 0x00ae620008000800 */
[----:B----4-:R-:W-:-:S05]  /*10a0*/  IMAD.MOV.U32 R4, RZ, RZ, 0x6000 ;  /* 0x00006000ff047424 */ /* 0x010fca00078e00ff */
[----:B-1----:R-:W-:-:S04]  /*10b0*/  LOP3.LUT R3, R3, 0x6000, R4, 0xd8, !PT ;  /* 0x0000600003037812 */ /* 0x002fc800078ed804 */
[----:B------:R-:W-:-:S05]  /*10c0*/  LOP3.LUT R3, R3, 0x400000, RZ, 0xb8, !PT ;  /* 0x0040000003037812 */ /* 0x000fca00078eb8ff */
[----:B------:R1:W-:Y:S02]  /*10d0*/  STS [UR20+0x8], R3 ;  /* 0x00000803ff007988 */ /* 0x0003e40008000814 */
.L_x_43:
[----:B------:R-:W-:Y:S05]  /*10e0*/  BSYNC B4 ;  /* 0x0000000000047941 */ /* 0x000fea0003800000 */
.L_x_40:
[----:B-1-3--:R-:W1:Y:S02]  /*10f0*/  @!P2 LDS R3, [UR20+0x8] ;  /* 0x00000814ff03a984 */ /* 0x00ae640008000800 */
[----:B-1----:R-:W-:-:S05]  /*1100*/  @!P2 LOP3.LUT R3, R3, 0x8000, RZ, 0xb8, !PT ;  /* 0x000080000303a812 */ /* 0x002fca00078eb8ff */
[----:B------:R1:W-:Y:S02]  /*1110*/  @!P2 STS [UR20+0x8], R3 ;  /* 0x00000803ff00a988 */ /* 0x0003e40008000814 */
.L_x_44:
[----:B------:R-:W-:Y:S05]  /*1120*/  BSYNC B3 ;  /* 0x0000000000037941 */ /* 0x000fea0003800000 */
.L_x_39:
[----:B------:R-:W-:Y:S05]  /*1130*/  WARPSYNC.ALL ;  /* 0x0000000000007948 */ /* 0x000fea0003800000 */
[----:B------:R-:W-:Y:S01]  /*1140*/  UIADD3 UR5, UR5, 0x100, URZ ;  /* 0x0000010005057890 */ /* 0x000fe2000fffe03f */
[----:B------:R-:W-:Y:S02]  /*1150*/  ISETP.GE.AND P1, PT, R10, 0x1, PT ;  /* 0x000000010a00780c */ /* 0x000fe40003f26270 */
[----:B------:R-:W-:Y:S02]  /*1160*/  CS2R R56, SRZ ;  /* 0x0000000000387805 */ /* 0x000fe4000001ff00 */
[----:B------:R-:W-:Y:S01]  /*1170*/  CS2R R58, SRZ ;  /* 0x00000000003a7805 */ /* 0x000fe2000001ff00 */
[----:B------:R-:W-:Y:S01]  /*1180*/  UIADD3 UR32, UP0, UR5, UR32, URZ ;  /* 0x0000002005207290 */ /* 0x000fe2000ff1e03f */
[----:B------:R-:W-:-:S02]  /*1190*/  CS2R R60, SRZ ;  /* 0x00000000003c7805 */ /* 0x000fc4000001ff00 */
[----:B------:R-:W-:Y:S02]  /*11a0*/  CS2R R62, SRZ ;  /* 0x00000000003e7805 */ /* 0x000fe4000001ff00 */
[----:B------:R-:W-:Y:S01]  /*11b0*/  CS2R R64, SRZ ;  /* 0x0000000000407805 */ /* 0x000fe2000001ff00 */
[----:B------:R-:W-:Y:S01]  /*11c0*/  ULEA.HI.X.SX32 UR33, UR5, UR33, 0x1, UP0 ;  /* 0x0000002105217291 */ /* 0x000fe200080f0e3f */
[----:B------:R-:W-:Y:S02]  /*11d0*/  CS2R R66, SRZ ;  /* 0x0000000000427805 */ /* 0x000fe4000001ff00 */
[----:B------:R-:W-:Y:S02]  /*11e0*/  CS2R R68, SRZ ;  /* 0x0000000000447805 */ /* 0x000fe4000001ff00 */
[----:B------:R-:W-:Y:S02]  /*11f0*/  CS2R R70, SRZ ;  /* 0x0000000000467805 */ /* 0x000fe4000001ff00 */
[----:B------:R-:W-:-:S02]  /*1200*/  CS2R R72, SRZ ;  /* 0x0000000000487805 */ /* 0x000fc4000001ff00 */
[----:B------:R-:W-:Y:S02]  /*1210*/  CS2R R74, SRZ ;  /* 0x00000000004a7805 */ /* 0x000fe4000001ff00 */
[----:B------:R-:W-:Y:S02]  /*1220*/  CS2R R76, SRZ ;  /* 0x00000000004c7805 */ /* 0x000fe4000001ff00 */
        /* <DEDUP_REMOVED lines=9> */
[----:B------:R-:W-:Y:S01]  /*12c0*/  CS2R R32, SRZ ;  /* 0x0000000000207805 */ /* 0x000fe2000001ff00 */
[----:B------:R-:W-:Y:S01]  /*12d0*/  IMAD.MOV.U32 R34, RZ, RZ, RZ ;  /* 0x000000ffff227224 */ /* 0x000fe200078e00ff */
[----:B------:R-:W-:Y:S06]  /*12e0*/  @P0 BRA `(.L_x_45) ;  /* 0x0000000000280947 */ /* 0x000fec0003800000 */
[----:B-1-3--:R-:W1:Y:S01]  /*12f0*/  S2R R3, SR_LANEID ;  /* 0x0000000000037919 */ /* 0x00ae620000000000 */
[----:B------:R-:W-:Y:S05]  /*1300*/  WARPSYNC.ALL ;  /* 0x0000000000007948 */ /* 0x000fea0003800000 */
[----:B-1----:R-:W-:-:S05]  /*1310*/  IMAD.SHL.U32 R6, R3, 0x4, RZ ;  /* 0x0000000403067824 */ /* 0x002fca00078e00ff */
[----:B------:R-:W1:Y:S01]  /*1320*/  LDS R3, [R6+UR20] ;  /* 0x0000001406037984 */ /* 0x000e620008000800 */
[----:B----4-:R-:W-:-:S05]  /*1330*/  IADD3 R4, P3, R6, UR32, RZ ;  /* 0x0000002006047c10 */ /* 0x010fca000ff7e0ff */
[----:B------:R-:W-:-:S05]  /*1340*/  IMAD.X R5, RZ, RZ, UR33, P3 ;  /* 0x00000021ff057e24 */ /* 0x000fca00098e06ff */
[----:B-1----:R1:W3:Y:S01]  /*1350*/  ATOMG.E.EXCH.STRONG.GPU PT, RZ, [R4], R3 ;  /* 0x0000000304ff73a8 */ /* 0x0022e200041ee100 */
[----:B------:R-:W-:-:S04]  /*1360*/  DEPBAR {5,4,3,2,1,0} ;  /* 0x0000003f0000791a */ /* 0x000fc80000000000 */
[----:B------:R1:W-:Y:S01]  /*1370*/  UTMACCTL.IV [UR32] ;  /* 0x00000000200079b9 */ /* 0x0003e20008000000 */
[----:B------:R-:W-:Y:S01]  /*1380*/  NOP ;  /* 0x0000000000007918 */ /* 0x000fe20000000000 */
.L_x_45:
[----:B------:R-:W-:Y:S05]  /*1390*/  @P0 BRA `(.L_x_46) ;  /* 0x00000000000c0947 */ /* 0x000fea0003800000 */
[----:B------:R0:W-:Y:S01]  /*13a0*/  UTMACMDFLUSH ;  /* 0x00000000000079b7 */ /* 0x0001e20000000000 */
[----:B------:R-:W-:Y:S05]  /*13b0*/  @P0 BRA `(.L_x_46) ;  /* 0x0000000000040947 */ /* 0x000fea0003800000 */
[----:B------:R-:W-:-:S04]  /*13c0*/  DEPBAR.LE SB0, 0x0 ;  /* 0x000080000000791a */ /* 0x000fc80000000000 */
.L_x_46:
[----:B------:R-:W-:Y:S05]  /*13d0*/  WARPSYNC.ALL ;  /* 0x0000000000007948 */ /* 0x000fea0003800000 */
[----:B---3--:R-:W-:Y:S01]  /*13e0*/  BAR.SYNC.DEFER_BLOCKING 0x0 ;  /* 0x0000000000007b1d */ /* 0x008fe20000010000 */
[----:B------:R-:W-:Y:S01]  /*13f0*/  USHF.L.U32 UR15, UR34, 0x7, URZ ;  /* 0x00000007220f7899 */ /* 0x000fe2000800063f */
[----:B------:R-:W-:Y:S01]  /*1400*/  IMAD.MOV.U32 R35, RZ, RZ, RZ ;  /* 0x000000ffff237224 */ /* 0x000fe200078e00ff */
[----:B------:R-:W-:Y:S02]  /*1410*/  CS2R R36, SRZ ;  /* 0x0000000000247805 */ /* 0x000fe4000001ff00 */
[----:B------:R-:W-:-:S02]  /*1420*/  CS2R R38, SRZ ;  /* 0x0000000000267805 */ /* 0x000fc4000001ff00 */
[----:B------:R-:W-:Y:S01]  /*1430*/  CS2R R40, SRZ ;  /* 0x0000000000287805 */ /* 0x000fe2000001ff00 */
[----:B------:R-:W-:Y:S01]  /*1440*/  VOTEU.ALL UP0, P2 ;  /* 0x00000000003f7886 */ /* 0x000fe20001000000 */
[----:B------:R-:W-:Y:S01]  /*1450*/  UMOV UR6, 0x1 ;  /* 0x0000000100067882 */ /* 0x000fe20000000000 */
[----:B------:R-:W-:Y:S01]  /*1460*/  VOTEU.ALL UP1, P2 ;  /* 0x00000000003f7886 */ /* 0x000fe20001020000 */
[----:B------:R-:W-:Y:S01]  /*1470*/  VOTEU.ALL UP2, P2 ;  /* 0x00000000003f7886 */ /* 0x000fe20001040000 */
[----:B------:R-:W-:Y:S01]  /*1480*/  VOTEU.ALL UP3, P2 ;  /* 0x00000000003f7886 */ /* 0x000fe20001060000 */
[----:B------:R-:W-:-:S04]  /*1490*/  @!UP0 UIADD3 UR8, -UR6, 0x100000, URZ ;  /* 0x0010000006088890 */ /* 0x000fc8000fffe13f */
[----:B------:R-:W-:Y:S02]  /*14a0*/  @!UP0 USHF.L.U32 UR9, UR8, 0xb, URZ ;  /* 0x0000000b08098899 */ /* 0x000fe4000800063f */
[----:B------:R-:W-:Y:S01]  /*14b0*/  @!UP0 USHF.L.U32 UR8, UR8, 0x1, URZ ;  /* 0x0000000108088899 */ /* 0x000fe2000800063f */
[----:B------:R-:W-:Y:S01]  /*14c0*/  CS2R R42, SRZ ;  /* 0x00000000002a7805 */ /* 0x000fe2000001ff00 */
        /* <DEDUP_REMOVED lines=12> */
[----:B------:R-:W-:Y:S01]  /*1590*/  VOTEU.ALL UP0, P2 ;  /* 0x00000000003f7886 */ /* 0x000fe20001000000 */
[----:B------:R-:W-:Y:S02]  /*15a0*/  CS2R R50, SRZ ;  /* 0x0000000000327805 */ /* 0x000fe4000001ff00 */
[----:B------:R-:W-:Y:S02]  /*15b0*/  CS2R R52, SRZ ;  /* 0x0000000000347805 */ /* 0x000fe4000001ff00 */
[----:B------:R-:W-:Y:S01]  /*15c0*/  CS2R R54, SRZ ;  /* 0x0000000000367805 */ /* 0x000fe2000001ff00 */
[----:B------:R-:W3:Y:S02]  /*15d0*/  FENCE.VIEW.ASYNC.S ;  /* 0x00000000000073c6 */ /* 0x000ee40000000000 */
[----:B---3--:R-:W3:Y:S02]  /*15e0*/  @!UP0 SYNCS.EXCH.64 URZ, [UR20+0x18000], UR8 ;  /* 0x01800008143f85b2 */ /* 0x008ee40008000100 */
[----:B---3--:R-:W-:Y:S06]  /*15f0*/  BAR.SYNC.DEFER_BLOCKING 0x0 ;  /* 0x0000000000007b1d */ /* 0x008fec0000010000 */
[----:B------:R3:W4:Y:S02]  /*1600*/  @!UP1 SYNCS.EXCH.64 URZ, [UR20+0x18008], UR10 ;  /* 0x0180080a143f95b2 */ /* 0x0007240008000100 */
[----:B----4-:R-:W-:Y:S01]  /*1610*/  BAR.SYNC.DEFER_BLOCKING 0x0 ;  /* 0x0000000000007b1d */ /* 0x010fe20000010000 */
[----:B---3--:R-:W-:-:S05]  /*1620*/  USHF.L.U32 UR10, UR23, 0x6, URZ ;  /* 0x00000006170a7899 */ /* 0x008fca000800063f */
[----:B------:R3:W4:Y:S02]  /*1630*/  @!UP2 SYNCS.EXCH.64 URZ, [UR20+0x18010], UR12 ;  /* 0x0180100c143fa5b2 */ /* 0x0007240008000100 */
[----:B----4-:R-:W-:Y:S06]  /*1640*/  BAR.SYNC.DEFER_BLOCKING 0x0 ;  /* 0x0000000000007b1d */ /* 0x010fec0000010000 */
[----:B------:R3:W4:Y:S01]  /*1650*/  @!UP3 SYNCS.EXCH.64 URZ, [UR20+0x18018], UR6 ;  /* 0x01801806143fb5b2 */ /* 0x0007220008000100 */
[----:B------:R-:W-:Y:S05]  /*1660*/  @!P1 BRA `(.L_x_47) ;  /* 0x0000000400b09947 */ /* 0x000fea0003800000 */
        /* <DEDUP_REMOVED lines=31> */
[----:B------:R-:W-:Y:S01]  /*1860*/  CS2R R54, SRZ ;  /* 0x0000000000367805 */ /* 0x000fe2000001ff00 */
[----:B------:R-:W-:Y:S01]  /*1870*/  UMOV UR5, URZ ;  /* 0x0000003f00057c82 */ /* 0x000fe20008000000 */
[----:B------:R-:W-:-:S05]  /*1880*/  UMOV UR14, URZ ;  /* 0x0000003f000e7c82 */ /* 0x000fca0008000000 */
.L_x_49:
[----:B----4-:R-:W-:Y:S01]  /*1890*/  BAR.SYNC.DEFER_BLOCKING 0x0 ;  /* 0x0000000000007b1d */ /* 0x010fe20000010000 */
[----:B------:R-:W-:Y:S01]  /*18a0*/  ULEA UR18, UR5, UR20, 0x3 ;  /* 0x0000001405127291 */ /* 0x000fe2000f8e183f */
[----:B-1----:R-:W-:Y:S01]  /*18b0*/  @!P2 IMAD.MOV.U32 R3, RZ, RZ, 0x6000 ;  /* 0x00006000ff03a424 */ /* 0x002fe200078e00ff */
[----:B------:R-:W-:Y:S01]  /*18c0*/  ELECT P0, URZ, PT ;  /* 0x00000000003f782f */ /* 0x000fe20003800000 */
[----:B---3--:R-:W-:-:S03]  /*18d0*/  ULEA UR12, UR5, UR20, 0xe ;  /* 0x00000014050c7291 */ /* 0x008fc6000f8e703f */
[----:B------:R-:W-:Y:S02]  /*18e0*/  ISETP.LT.U32.AND P0, PT, R2, 0x20, P0 ;  /* 0x000000200200780c */ /* 0x000fe40000701070 */
[----:B------:R-:W-:Y:S01]  /*18f0*/  ELECT P1, URZ, PT ;  /* 0x00000000003f782f */ /* 0x000fe20003820000 */
[----:B------:R-:W-:-:S03]  /*1900*/  ULEA UR8, UR5, UR20, 0xd ;  /* 0x0000001405087291 */ /* 0x000fc6000f8e683f */
[----:B------:R-:W-:Y:S01]  /*1910*/  ISETP.LT.U32.AND P1, PT, R2, 0x20, P1 ;  /* 0x000000200200780c */ /* 0x000fe20000f21070 */
[----:B------:R-:W-:Y:S01]  /*1920*/  UMOV UR11, UR14 ;  /* 0x0000000e000b7c82 */ /* 0x000fe20008000000 */
[----:B------:R-:W-:-:S05]  /*1930*/  UIADD3 UR8, UR8, 0x10000, URZ ;  /* 0x0001000008087890 */ /* 0x000fca000fffe03f */
[----:B------:R-:W-:Y:S01]  /*1940*/  VOTEU.ANY UP0, P0 ;  /* 0x00000000003f7886 */ /* 0x000fe20000000100 */
[----:B------:R-:W-:Y:S01]  /*1950*/  VOTEU.ANY UP2, P0 ;  /* 0x00000000003f7886 */ /* 0x000fe20000040100 */
[----:B------:R1:W-:Y:S01]  /*1960*/  @!P2 SYNCS.ARRIVE.TRANS64 RZ, [UR18+0x18000], R3 ;  /* 0x01800003ffffa9a7 */ /* 0x0003e20008000012 */
[----:B------:R3:W-:Y:S06]  /*1970*/  MEMBAR.ALL.CTA ;  /* 0x0000000000007992 */ /* 0x0007ec0000008000 */
[----:B---3--:R-:W3:Y:S01]  /*1980*/  FENCE.VIEW.ASYNC.S ;  /* 0x00000000000073c6 */ /* 0x008ee20000000000 */
[----:B------:R-:W-:Y:S01]  /*1990*/  @UP0 UIADD3 UR13, UR18, 0x18000, URZ ;  /* 0x00018000120d0890 */ /* 0x000fe2000fffe03f */
[----:B------:R-:W-:Y:S01]  /*19a0*/  @UP0 UMOV UR6, UR28 ;  /* 0x0000001c00060c82 */ /* 0x000fe20008000000 */
[----:B------:R-:W-:Y:S01]  /*19b0*/  @UP0 UMOV UR7, UR29 ;  /* 0x0000001d00070c82 */ /* 0x000fe20008000000 */
[----:B---3--:R-:W-:Y:S01]  /*19c0*/  VOTEU.ANY UP1, P1 ;  /* 0x00000000003f7886 */ /* 0x008fe20000820100 */
[----:B------:R-:W-:Y:S01]  /*19d0*/  VOTEU.ANY UP3, P1 ;  /* 0x00000000003f7886 */ /* 0x000fe20000860100 */
[----:B-1----:R-:W-:-:S03]  /*19e0*/  IMAD.U32 R3, RZ, RZ, UR4 ;  /* 0x00000004ff037e24 */ /* 0x002fc6000f8e00ff */
[----:B------:R-:W-:Y:S01]  /*19f0*/  @UP1 UIADD3 UR9, UR18, 0x18000, URZ ;  /* 0x0001800012091890 */ /* 0x000fe2000fffe03f */
[----:B------:R-:W-:Y:S01]  /*1a00*/  @UP1 UMOV UR16, UR30 ;  /* 0x0000001e00101c82 */ /* 0x000fe20008000000 */
[----:B------:R-:W-:Y:S01]  /*1a10*/  @UP1 UMOV UR17, UR31 ;  /* 0x0000001f00111c82 */ /* 0x000fe20008000000 */
[----:B------:R-:W-:Y:S01]  /*1a20*/  SHF.L.U32 R3, R3, 0x1f, RZ ;  /* 0x0000001f03037819 */ /* 0x000fe200000006ff */
[----:B------:R-:W-:Y:S06]  /*1a30*/  BAR.SYNC.DEFER_BLOCKING 0x0 ;  /* 0x0000000000007b1d */ /* 0x000fec0000010000 */
[----:B------:R1:W-:Y:S02]  /*1a40*/  @UP2 UTMALDG.2D [UR12], [UR6] ;  /* 0x0000000c060025b4 */ /* 0x0003e40008008000 */
[----:B------:R-:W-:Y:S06]  /*1a50*/  BAR.SYNC.DEFER_BLOCKING 0x0 ;  /* 0x0000000000007b1d */ /* 0x000fec0000010000 */
[----:B------:R1:W-:Y:S02]  /*1a60*/  @UP3 UTMALDG.2D [UR8], [UR16] ;  /* 0x00000008100035b4 */ /* 0x0003e40008008000 */
[----:B------:R-:W-:Y:S06]  /*1a70*/  BAR.SYNC.DEFER_BLOCKING 0x0 ;  /* 0x0000000000007b1d */ /* 0x000fec0000010000 */
[----:B------:R-:W3:Y:S02]  /*1a80*/  SYNCS.PHASECHK.TRANS64.TRYWAIT P0, [UR18+0x18000], R3 ;  /* 0x01800003ff0075a7 */ /* 0x000ee40008000152 */
[----:B-1-3--:R-:W-:Y:S05]  /*1a90*/  @!P0 BRA `(.L_x_48) ;  /* 0x0000000400e08947 */ /* 0x00afea0003800000 */
.L_x_50:
[----:B------:R-:W-:Y:S01]  /*1aa0*/  USHF.R.U32.HI UR16, URZ, 0x4, UR12 ;  /* 0x000000043f107899 */ /* 0x000fe2000801160c */
[----:B------:R-:W-:Y:S02]  /*1ab0*/  WARPGROUP.DEPBAR.LE gsb0, 0x0 ;  /* 0x00008000000079c5 */ /* 0x000fe40000010000 */
[----:B------:R-:W-:Y:S01]  /*1ac0*/  USHF.R.U32.HI UR18, URZ, 0x4, UR8 ;  /* 0x000000043f127899 */ /* 0x000fe20008011608 */
[----:B------:R-:W-:Y:S01]  /*1ad0*/  WARPGROUP.ARRIVE ;  /* 0x00000000000079c5 */ /* 0x000fe20000000000 */
[----:B------:R-:W-:Y:S01]  /*1ae0*/  USGXT.U32 UR16, UR16, 0xe ;  /* 0x0000000e1010789a */ /* 0x000fe20008000000 */
[----:B------:R-:W1:Y:S01]  /*1af0*/  LDC R3, c[0x0][0x230] ;  /* 0x00008c00ff037b82 */ /* 0x000e620000000800 */
[----:B------:R-:W-:Y:S01]  /*1b00*/  USGXT.U32 UR18, UR18, 0xe ;  /* 0x0000000e1212789a */ /* 0x000fe20008000000 */
[----:B------:R-:W-:Y:S01]  /*1b10*/  UMOV UR17, 0x40000040 ;  /* 0x4000004000117882 */ /* 0x000fe20000000000 */
[----:B------:R-:W-:Y:S01]  /*1b20*/  UMOV UR19, 0x40000040 ;  /* 0x4000004000137882 */ /* 0x000fe20000000000 */
[----:B------:R-:W-:-:S02]  /*1b30*/  UIADD3 UR24, UP0, UR16, 0x2, URZ ;  /* 0x0000000210187890 */ /* 0x000fc4000ff1e03f */
[----:B------:R-:W-:Y:S01]  /*1b40*/  UIADD3 UR26, UP1, UR18, 0x80, URZ ;  /* 0x00000080121a7890 */ /* 0x000fe2000ff3e03f */
[----:B------:R-:W-:-:S03]  /*1b50*/  UMOV UR6, URZ ;  /* 0x0000003f00067c82 */ /* 0x000fc60008000000 */
[----:B------:R-:W-:Y:S01]  /*1b60*/  HGMMA.64x64x16.F32.BF16 R56, gdesc[UR16].tnspB, R56 ;  /* 0x40e00000103879f0 */ /* 0x000fe20008701838 */
[----:B------:R-:W-:Y:S01]  /*1b70*/  UMOV UR7, URZ ;  /* 0x0000003f00077c82 */ /* 0x000fe20008000000 */
[----:B------:R-:W-:Y:S02]  /*1b80*/  UIADD3.X UR25, UR6, 0x40000040, URZ, UP0, !UPT ;  /* 0x4000004006197890 */ /* 0x000fe400087fe43f */
[----:B------:R-:W-:Y:S02]  /*1b90*/  UIADD3.X UR27, UR7, 0x40000040, URZ, UP1, !UPT ;  /* 0x40000040071b7890 */ /* 0x000fe40008ffe43f */
[----:B------:R-:W-:Y:S02]  /*1ba0*/  UIADD3.64 UR36, UR24, 0x2, URZ ;  /* 0x0000000218247897 */ /* 0x000fe4000fffe03f */
[----:B------:R-:W-:Y:S02]  /*1bb0*/  UIADD3.64 UR38, UR26, 0x80, URZ ;  /* 0x000000801a267897 */ /* 0x000fe4000fffe03f */
[----:B------:R-:W-:-:S02]  /*1bc0*/  UIADD3.64 UR40, UR24, 0x4, URZ ;  /* 0x0000000418287897 */ /* 0x000fc4000fffe03f */
[----:B------:R-:W-:Y:S02]  /*1bd0*/  UIADD3.64 UR42, UR26, 0x100, URZ ;  /* 0x000001001a2a7897 */ /* 0x000fe4000fffe03f */
[----:B------:R-:W-:Y:S02]  /*1be0*/  UIADD3.64 UR16, UR24, 0x1fe, URZ ;  /* 0x000001fe18107897 */ /* 0x000fe4000fffe03f */
[----:B------:R-:W-:Y:S02]  /*1bf0*/  UIADD3 UR14, UR14, 0x40, URZ ;  /* 0x000000400e0e7890 */ /* 0x000fe4000fffe03f */
[----:B------:R-:W-:-:S04]  /*1c00*/  UIADD3 UR5, UR5, 0x1, URZ ;  /* 0x0000000105057890 */ /* 0x000fc8000fffe03f */
[----:B-1----:R-:W-:Y:S01]  /*1c10*/  ISETP.LE.AND P0, PT, R3, UR14, PT ;  /* 0x0000000e03007c0c */ /* 0x002fe2000bf03270 */
[----:B------:R-:W-:-:S04]  /*1c20*/  UISETP.NE.U32.AND UP0, UPT, UR5, 0x4, UPT ;  /* 0x000000040500788c */ /* 0x000fc8000bf05070 */
[----:B------:R-:W-:Y:S02]  /*1c30*/  USEL UR6, URZ, 0x1, UP0 ;  /* 0x000000013f067887 */ /* 0x000fe40008000000 */
[----:B------:R-:W-:Y:S02]  /*1c40*/  USEL UR5, UR5, URZ, UP0 ;  /* 0x0000003f05057287 */ /* 0x000fe40008000000 */
[----:B------:R-:W-:Y:S01]  /*1c50*/  ULOP3.LUT UR4, UR4, UR6, URZ, 0x3c, !UPT ;  /* 0x0000000604047292 */ /* 0x000fe2000f8e3c3f */
[----:B------:R-:W-:Y:S04]  /*1c60*/  HGMMA.64x64x16.F32.BF16 R56, gdesc[UR24].tnspB, R56 ;  /* 0x40e00000183879f0 */ /* 0x000fe80008701838 */
[----:B------:R-:W-:Y:S01]  /*1c70*/  HGMMA.64x64x16.F32.BF16 R56, gdesc[UR36].tnspB, R56 ;  /* 0x40e00000243879f0 */ /* 0x000fe20008701838 */
[----:B------:R-:W-:-:S03]  /*1c80*/  UIADD3.64 UR36, UR24, 0x202, URZ ;  /* 0x0000020218247897 */ /* 0x000fc6000fffe03f */
[----:B------:R-:W-:Y:S01]  /*1c90*/  HGMMA.64x64x16.F32.BF16 R56, gdesc[UR40].tnspB, R56 ;  /* 0x40e00000283879f0 */ /* 0x000fe20008701838 */
[----:B------:R-:W-:-:S03]  /*1ca0*/  UIADD3.64 UR40, UR24, 0x204, URZ ;  /* 0x0000020418287897 */ /* 0x000fc6000fffe03f */
[----:B------:R-:W-:Y:S01]  /*1cb0*/  HGMMA.64x64x16.F32.BF16 R24, gdesc[UR16].tnspB, R24 ;  /* 0x40e00000101879f0 */ /* 0x000fe20008701818 */
[----:B------:R-:W-:Y:S01]  /*1cc0*/  UIADD3.64 UR16, UR24, 0x200, URZ ;  /* 0x0000020018107897 */ /* 0x000fe2000fffe03f */
[----:B------:R-:W-:Y:S01]  /*1cd0*/  UMOV UR18, UR26 ;  /* 0x0000001a00127c82 */ /* 0x000fe20008000000 */
[----:B------:R-:W-:-:S07]  /*1ce0*/  UMOV UR19, UR27 ;  /* 0x0000001b00137c82 */ /* 0x000fce0008000000 */
[----:B------:R-:W-:Y:S04]  /*1cf0*/  HGMMA.64x64x16.F32.BF16 R24, gdesc[UR16].tnspB, R24 ;  /* 0x40e00000101879f0 */ /* 0x000fe80008701818 */
[----:B------:R-:W-:Y:S04]  /*1d00*/  HGMMA.64x64x16.F32.BF16 R24, gdesc[UR36].tnspB, R24 ;  /* 0x40e00000241879f0 */ /* 0x000fe80008701818 */
[----:B------:R-:W-:Y:S01]  /*1d10*/  HGMMA.64x64x16.F32.BF16 R24, gdesc[UR40].tnspB, R24, gsb0 ;  /* 0x40e00000281879f0 */ /* 0x000fe20008001818 */
[----:B------:R-:W-:Y:S05]  /*1d20*/  @!P0 BRA `(.L_x_49) ;  /* 0xfffffff800d88947 */ /* 0x000fea000383ffff */
.L_x_47:
[----:B------:R-:W-:Y:S02]  /*1d30*/  WARPGROUP.DEPBAR.LE gsb0, 0x0 ;  /* 0x00008000000079c5 */ /* 0x000fe40000010000 */
[----:B----4-:R-:W-:Y:S01]  /*1d40*/  BAR.SYNC.DEFER_BLOCKING 0x0 ;  /* 0x0000000000007b1d */ /* 0x010fe20000010000 */
[C---:B-1----:R-:W-:Y:S01]  /*1d50*/  IMAD.SHL.U32 R3, R0.reuse, 0x80, RZ ;  /* 0x0000008000037824 */ /* 0x042fe200078e00ff */
[----:B------:R-:W-:Y:S01]  /*1d60*/  ELECT P0, URZ, PT ;  /* 0x00000000003f782f */ /* 0x000fe20003800000 */
[----:B------:R-:W-:Y:S01]  /*1d70*/  IMAD.SHL.U32 R4, R0, 0x10, RZ ;  /* 0x0000001000047824 */ /* 0x000fe200078e00ff */
[----:B------:R-:W-:Y:S02]  /*1d80*/  F2FP.BF16.F32.PACK_AB R56, R57, R56 ;  /* 0x000000383938723e */ /* 0x000fe400000010ff */
[----:B------:R-:W-:Y:S01]  /*1d90*/  LOP3.LUT R3, R3, 0x780, RZ, 0xc0, !PT ;  /* 0x0000078003037812 */ /* 0x000fe200078ec0ff */
[----:B------:R-:W-:Y:S01]  /*1da0*/  UMOV UR21, UR10 ;  /* 0x0000000a00157c82 */ /* 0x000fe20008000000 */
[----:B------:R-:W-:Y:S01]  /*1db0*/  F2FP.BF16.F32.PACK_AB R57, R59, R58 ;  /* 0x0000003a3b39723e */ /* 0x000fe200000010ff */
[----:B------:R-:W-:Y:S01]  /*1dc0*/  UMOV UR22, UR15 ;  /* 0x0000000f00167c82 */ /* 0x000fe20008000000 */
[----:B------:R-:W-:-:S02]  /*1dd0*/  LOP3.LUT R3, R3, 0x70, R4, 0xf8, !PT ;  /* 0x0000007003037812 */ /* 0x000fc400078ef804 */
[----:B------:R-:W-:Y:S02]  /*1de0*/  F2FP.BF16.F32.PACK_AB R24, R25, R24 ;  /* 0x000000181918723e */ /* 0x000fe400000010ff */
[----:B------:R-:W-:Y:S01]  /*1df0*/  LOP3.LUT R3, R3, 0x10, R0, 0x78, !PT ;  /* 0x0000001003037812 */ /* 0x000fe200078e7800 */
[----:B------:R-:W-:Y:S01]  /*1e00*/  IMAD.SHL.U32 R0, R0, 0x40, RZ ;  /* 0x0000004000007824 */ /* 0x000fe200078e00ff */
[----:B------:R-:W-:Y:S02]  /*1e10*/  ISETP.LT.U32.AND P0, PT, R2, 0x20, P0 ;  /* 0x000000200200780c */ /* 0x000fe40000701070 */
[----:B------:R-:W-:Y:S02]  /*1e20*/  F2FP.BF16.F32.PACK_AB R58, R61, R60 ;  /* 0x0000003c3d3a723e */ /* 0x000fe400000010ff */
[----:B------:R-:W-:Y:S02]  /*1e30*/  LOP3.LUT R0, R3, 0x1800, R0, 0xf8, !PT ;  /* 0x0000180003007812 */ /* 0x000fe400078ef800 */
[----:B------:R-:W-:Y:S01]  /*1e40*/  F2FP.BF16.F32.PACK_AB R59, R63, R62 ;  /* 0x0000003e3f3b723e */ /* 0x000fe200000010ff */
[----:B------:R-:W1:Y:S02]  /*1e50*/  @!P2 SYNCS.CCTL.IV [UR20+0x18000] ;  /* 0x01800000ff00a9b1 */ /* 0x000e640008000014 */
[----:B-1----:R-:W-:Y:S01]  /*1e60*/  BAR.SYNC.DEFER_BLOCKING 0x0 ;  /* 0x0000000000007b1d */ /* 0x002fe20000010000 */
[C---:B------:R-:W-:Y:S01]  /*1e70*/  LOP3.LUT R3, R0.reuse, 0x20, RZ, 0x3c, !PT ;  /* 0x0000002000037812 */ /* 0x040fe200078e3cff */
[C---:B------:R-:W-:Y:S01]  /*1e80*/  VIADD R2, R0.reuse, UR20 ;  /* 0x0000001400027c36 */ /* 0x040fe20008000000 */
[----:B------:R-:W-:-:S02]  /*1e90*/  LOP3.LUT R4, R0, 0x40, RZ, 0x3c, !PT ;  /* 0x0000004000047812 */ /* 0x000fc400078e3cff */
[----:B------:R-:W-:Y:S01]  /*1ea0*/  F2FP.BF16.F32.PACK_AB R64, R65, R64 ;  /* 0x000000404140723e */ /* 0x000fe200000010ff */
[----:B------:R-:W-:Y:S01]  /*1eb0*/  VIADD R3, R3, UR20 ;  /* 0x0000001403037c36 */ /* 0x000fe20008000000 */
[----:B------:R-:W-:Y:S01]  /*1ec0*/  F2FP.BF16.F32.PACK_AB R25, R27, R26 ;  /* 0x0000001a1b19723e */ /* 0x000fe200000010ff */
[----:B------:R-:W-:Y:S01]  /*1ed0*/  VIADD R4, R4, UR20 ;  /* 0x0000001404047c36 */ /* 0x000fe20008000000 */
[----:B------:R-:W-:Y:S01]  /*1ee0*/  F2FP.BF16.F32.PACK_AB R65, R67, R66 ;  /* 0x000000424341723e */ /* 0x000fe200000010ff */
[----:B------:R-:W-:Y:S01]  /*1ef0*/  VOTEU.ANY UP0, P0 ;  /* 0x00000000003f7886 */ /* 0x000fe20000000100 */
[----:B------:R-:W-:Y:S01]  /*1f00*/  F2FP.BF16.F32.PACK_AB R26, R29, R28 ;  /* 0x0000001c1d1a723e */ /* 0x000fe200000010ff */
[----:B------:R-:W-:Y:S01]  /*1f10*/  VOTEU.ANY UP1, P0 ;  /* 0x00000000003f7886 */ /* 0x000fe20000020100 */
[----:B------:R-:W-:Y:S02]  /*1f20*/  F2FP.BF16.F32.PACK_AB R27, R31, R30 ;  /* 0x0000001e1f1b723e */ /* 0x000fe400000010ff */
[----:B------:R-:W-:Y:S01]  /*1f30*/  F2FP.BF16.F32.PACK_AB R32, R33, R32 ;  /* 0x000000202120723e */ /* 0x000fe200000010ff */
[----:B---3--:R-:W-:Y:S01]  /*1f40*/  @UP0 UMOV UR6, UR32 ;  /* 0x0000002000060c82 */ /* 0x008fe20008000000 */
[----:B------:R-:W-:Y:S01]  /*1f50*/  LOP3.LUT R0, R0, 0x60, RZ, 0x3c, !PT ;  /* 0x0000006000007812 */ /* 0x000fe200078e3cff */
[----:B------:R-:W-:Y:S01]  /*1f60*/  @UP0 UMOV UR7, UR33 ;  /* 0x0000002100070c82 */ /* 0x000fe20008000000 */
[----:B------:R-:W-:-:S02]  /*1f70*/  F2FP.BF16.F32.PACK_AB R66, R69, R68 ;  /* 0x000000444542723e */ /* 0x000fc400000010ff */
[----:B------:R-:W-:Y:S01]  /*1f80*/  F2FP.BF16.F32.PACK_AB R67, R71, R70 ;  /* 0x000000464743723e */ /* 0x000fe200000010ff */
[----:B------:R-:W-:Y:S01]  /*1f90*/  VIADD R0, R0, UR20 ;  /* 0x0000001400007c36 */ /* 0x000fe20008000000 */
[----:B------:R-:W-:Y:S01]  /*1fa0*/  F2FP.BF16.F32.PACK_AB R72, R73, R72 ;  /* 0x000000484948723e */ /* 0x000fe200000010ff */
[----:B------:R-:W1:Y:S02]  /*1fb0*/  @!P2 SYNCS.CCTL.IV [UR20+0x18008] ;  /* 0x01800800ff00a9b1 */ /* 0x000e640008000014 */
[----:B-1----:R-:W-:Y:S01]  /*1fc0*/  BAR.SYNC.DEFER_BLOCKING 0x0 ;  /* 0x0000000000007b1d */ /* 0x002fe20000010000 */
[----:B------:R-:W-:Y:S02]  /*1fd0*/  F2FP.BF16.F32.PACK_AB R33, R35, R34 ;  /* 0x000000222321723e */ /* 0x000fe400000010ff */
[----:B------:R-:W-:Y:S02]  /*1fe0*/  F2FP.BF16.F32.PACK_AB R73, R75, R74 ;  /* 0x0000004a4b49723e */ /* 0x000fe400000010ff */
[----:B------:R-:W-:-:S02]  /*1ff0*/  F2FP.BF16.F32.PACK_AB R34, R37, R36 ;  /* 0x000000242522723e */ /* 0x000fc400000010ff */
[----:B------:R-:W-:Y:S02]  /*2000*/  F2FP.BF16.F32.PACK_AB R35, R39, R38 ;  /* 0x000000262723723e */ /* 0x000fe400000010ff */
[----:B------:R-:W-:Y:S02]  /*2010*/  F2FP.BF16.F32.PACK_AB R40, R41, R40 ;  /* 0x000000282928723e */ /* 0x000fe400000010ff */
[----:B------:R-:W-:Y:S02]  /*2020*/  F2FP.BF16.F32.PACK_AB R74, R77, R76 ;  /* 0x0000004c4d4a723e */ /* 0x000fe400000010ff */
[----:B------:R-:W-:Y:S02]  /*2030*/  F2FP.BF16.F32.PACK_AB R75, R79, R78 ;  /* 0x0000004e4f4b723e */ /* 0x000fe400000010ff */
[----:B------:R-:W-:Y:S02]  /*2040*/  F2FP.BF16.F32.PACK_AB R80, R81, R80 ;  /* 0x000000505150723e */ /* 0x000fe400000010ff */
[----:B------:R-:W-:-:S02]  /*2050*/  F2FP.BF16.F32.PACK_AB R41, R43, R42 ;  /* 0x0000002a2b29723e */ /* 0x000fc400000010ff */
[----:B------:R-:W-:Y:S02]  /*2060*/  F2FP.BF16.F32.PACK_AB R81, R83, R82 ;  /* 0x000000525351723e */ /* 0x000fe400000010ff */
[----:B------:R-:W-:Y:S02]  /*2070*/  F2FP.BF16.F32.PACK_AB R42, R45, R44 ;  /* 0x0000002c2d2a723e */ /* 0x000fe400000010ff */
[----:B------:R-:W-:Y:S01]  /*2080*/  F2FP.BF16.F32.PACK_AB R43, R47, R46 ;  /* 0x0000002e2f2b723e */ /* 0x000fe200000010ff */
[----:B------:R-:W1:Y:S02]  /*2090*/  @!P2 SYNCS.CCTL.IV [UR20+0x18010] ;  /* 0x01801000ff00a9b1 */ /* 0x000e640008000014 */
[----:B-1----:R-:W-:Y:S01]  /*20a0*/  BAR.SYNC.DEFER_BLOCKING 0x0 ;  /* 0x0000000000007b1d */ /* 0x002fe20000010000 */
[----:B------:R-:W-:Y:S02]  /*20b0*/  F2FP.BF16.F32.PACK_AB R48, R49, R48 ;  /* 0x000000303130723e */ /* 0x000fe400000010ff */
[----:B------:R-:W-:-:S02]  /*20c0*/  F2FP.BF16.F32.PACK_AB R82, R85, R84 ;  /* 0x000000545552723e */ /* 0x000fc400000010ff */
[----:B------:R-:W-:Y:S02]  /*20d0*/  F2FP.BF16.F32.PACK_AB R83, R87, R86 ;  /* 0x000000565753723e */ /* 0x000fe400000010ff */
[----:B------:R-:W-:Y:S02]  /*20e0*/  F2FP.BF16.F32.PACK_AB R49, R51, R50 ;  /* 0x000000323331723e */ /* 0x000fe400000010ff */
[----:B------:R-:W-:Y:S02]  /*20f0*/  F2FP.BF16.F32.PACK_AB R50, R53, R52 ;  /* 0x000000343532723e */ /* 0x000fe400000010ff */
[----:B------:R-:W-:Y:S01]  /*2100*/  F2FP.BF16.F32.PACK_AB R51, R55, R54 ;  /* 0x000000363733723e */ /* 0x000fe200000010ff */
[----:B------:R-:W1:Y:S02]  /*2110*/  @!P2 SYNCS.CCTL.IV [UR20+0x18018] ;  /* 0x01801800ff00a9b1 */ /* 0x000e640008000014 */
[----:B-1----:R-:W-:Y:S04]  /*2120*/  STSM.16.M88.4 [R2], R56 ;  /* 0x0000003802007844 */ /* 0x002fe80000000200 */
[----:B------:R-:W-:Y:S04]  /*2130*/  STSM.16.M88.4 [R2+0x2000], R24 ;  /* 0x0020001802007844 */ /* 0x000fe80000000200 */
[----:B------:R-:W-:Y:S04]  /*2140*/  STSM.16.M88.4 [R3], R64 ;  /* 0x0000004003007844 */ /* 0x000fe80000000200 */
[----:B------:R-:W-:Y:S04]  /*2150*/  STSM.16.M88.4 [R3+0x2000], R32 ;  /* 0x0020002003007844 */ /* 0x000fe80000000200 */
[----:B------:R-:W-:Y:S04]  /*2160*/  STSM.16.M88.4 [R4], R72 ;  /* 0x0000004804007844 */ /* 0x000fe80000000200 */
[----:B------:R-:W-:Y:S04]  /*2170*/  STSM.16.M88.4 [R4+0x2000], R40 ;  /* 0x0020002804007844 */ /* 0x000fe80000000200 */
[----:B------:R-:W-:Y:S04]  /*2180*/  STSM.16.M88.4 [R0], R80 ;  /* 0x0000005000007844 */ /* 0x000fe80000000200 */
[----:B------:R-:W-:Y:S01]  /*2190*/  STSM.16.M88.4 [R0+0x2000], R48 ;  /* 0x0020003000007844 */ /* 0x000fe20000000200 */
[----:B------:R1:W-:Y:S06]  /*21a0*/  MEMBAR.ALL.CTA ;  /* 0x0000000000007992 */ /* 0x0003ec0000008000 */
[----:B-1----:R-:W1:Y:S02]  /*21b0*/  FENCE.VIEW.ASYNC.S ;  /* 0x00000000000073c6 */ /* 0x002e640000000000 */
[----:B-1----:R-:W-:Y:S06]  /*21c0*/  BAR.SYNC.DEFER_BLOCKING 0x0 ;  /* 0x0000000000007b1d */ /* 0x002fec0000010000 */
[----:B------:R1:W-:Y:S01]  /*21d0*/  @UP1 UTMASTG.2D [UR20], [UR6] ;  /* 0x00000014060013b5 */ /* 0x0003e20008008000 */
[----:B------:R0:W-:Y:S01]  /*21e0*/  UTMACMDFLUSH ;  /* 0x00000000000079b7 */ /* 0x0001e20000000000 */
[----:B------:R-:W-:-:S04]  /*21f0*/  DEPBAR.LE SB0, 0x0 ;  /* 0x000080000000791a */ /* 0x000fc80000000000 */
[----:B------:R-:W-:Y:S06]  /*2200*/  BAR.SYNC.DEFER_BLOCKING 0x0 ;  /* 0x0000000000007b1d */ /* 0x000fec0000010000 */
[----:B-1----:R-:W-:Y:S05]  /*2210*/  EXIT ;  /* 0x000000000000794d */ /* 0x002fea0003800000 */
.L_x_48:
[----:B------:R-:W1:Y:S02]  /*2220*/  SYNCS.PHASECHK.TRANS64.TRYWAIT P0, [UR18+0x18000], R3 ;  /* 0x01800003ff0075a7 */ /* 0x000e640008000152 */
[----:B-1----:R-:W-:Y:S05]  /*2230*/  @!P0 BRA `(.L_x_48) ;  /* 0xfffffffc00f88947 */ /* 0x002fea000383ffff */
[----:B------:R-:W-:Y:S05]  /*2240*/  BRA `(.L_x_50) ;  /* 0xfffffff800147947 */ /* 0x000fea000383ffff */
.L_x_51:
[----:B------:R-:W-:-:S00]  /*2250*/  BRA `(.L_x_51) ;  /* 0xfffffffc00fc7947 */ /* 0x000fc0000383ffff */
[----:B------:R-:W-:-:S00]  /*2260*/  NOP ;  /* 0x0000000000007918 */ /* 0x000fc00000000000 */
        /* <DEDUP_REMOVED lines=9> */
.L_x_52:


//--------------------- .nv.shared.gluon_wgmma    --------------------------
	.section	.nv.shared.gluon_wgmma,"aw",@nobits
	.sectionflags	@""
	.align	16
	.zero		1024


//--------------------- .nv.shared.reserved.0     --------------------------
	.section	.nv.shared.reserved.0,"aw",@nobits
	.weak		__nv_reservedSMEM_offset_0_alias
	.size		__nv_reservedSMEM_offset_0_alias, 0, 0
	.other		__nv_reservedSMEM_offset_0_alias,@"STO_CUDA_RESERVED_SHARED STV_DEFAULT"
__nv_reservedSMEM_offset_0_alias:
	.zero		0


//--------------------- .nv.constant0.gluon_wgmma --------------------------
	.section	.nv.constant0.gluon_wgmma,"a",@progbits
	.sectionflags	@""
	.align	4
.nv.constant0.gluon_wgmma:
	.zero		608


//--------------------- SYMBOLS --------------------------

	.type		.nv.reservedSmem.offset0,@object
	.size		.nv.reservedSmem.offset0,0x4
